	.headerflags	@"EF_CUDA_TEXMODE_UNIFIED EF_CUDA_64BIT_ADDRESS EF_CUDA_SM89 EF_CUDA_VIRTUAL_SM(EF_CUDA_SM89)"
	.elftype	@"ET_EXEC"


//--------------------- .nv.info                  --------------------------
	.section	.nv.info,"",@"SHT_CUDA_INFO"
	.align	4


	//----- nvinfo : EIATTR_REGCOUNT
	.align		4
        /*0000*/ 	.byte	0x04, 0x2f
        /*0002*/ 	.short	(.L_1 - .L_0)
	.align		4
.L_0:
        /*0004*/ 	.word	index@(_Z20init_device_matricesPKfS0_S0_P6__halfS2_PfS3_)
        /*0008*/ 	.word	0x0000000e


	//----- nvinfo : EIATTR_MAX_STACK_SIZE
	.align		4
.L_1:
        /*000c*/ 	.byte	0x04, 0x23
        /*000e*/ 	.short	(.L_3 - .L_2)
	.align		4
.L_2:
        /*0010*/ 	.word	index@(_Z20init_device_matricesPKfS0_S0_P6__halfS2_PfS3_)
        /*0014*/ 	.word	0x00000000


	//----- nvinfo : EIATTR_MIN_STACK_SIZE
	.align		4
.L_3:
        /*0018*/ 	.byte	0x04, 0x12
        /*001a*/ 	.short	(.L_5 - .L_4)
	.align		4
.L_4:
        /*001c*/ 	.word	index@(_Z20init_device_matricesPKfS0_S0_P6__halfS2_PfS3_)
        /*0020*/ 	.word	0x00000000


	//----- nvinfo : EIATTR_FRAME_SIZE
	.align		4
.L_5:
        /*0024*/ 	.byte	0x04, 0x11
        /*0026*/ 	.short	(.L_7 - .L_6)
	.align		4
.L_6:
        /*0028*/ 	.word	index@(_Z20init_device_matricesPKfS0_S0_P6__halfS2_PfS3_)
        /*002c*/ 	.word	0x00000000


	//----- nvinfo : EIATTR_REGCOUNT
	.align		4
.L_7:
        /*0030*/ 	.byte	0x04, 0x2f
        /*0032*/ 	.short	(.L_9 - .L_8)
	.align		4
.L_8:
        /*0034*/ 	.word	index@(_Z12compute_gemmPK6__halfS1_PKfPfff)
        /*0038*/ 	.word	0x000000ff


	//----- nvinfo : EIATTR_MAX_STACK_SIZE
	.align		4
.L_9:
        /*003c*/ 	.byte	0x04, 0x23
        /*003e*/ 	.short	(.L_11 - .L_10)
	.align		4
.L_10:
        /*0040*/ 	.word	index@($_Z12compute_gemmPK6__halfS1_PKfPfff$__cuda_sm3x_div_rn_noftz_f32_slowpath)
        /*0044*/ 	.word	0x00000000


	//----- nvinfo : EIATTR_MIN_STACK_SIZE
	.align		4
.L_11:
        /*0048*/ 	.byte	0x04, 0x12
        /*004a*/ 	.short	(.L_13 - .L_12)
	.align		4
.L_12:
        /*004c*/ 	.word	index@($_Z12compute_gemmPK6__halfS1_PKfPfff$__cuda_sm3x_div_rn_noftz_f32_slowpath)
        /*0050*/ 	.word	0x00000000


	//----- nvinfo : EIATTR_FRAME_SIZE
	.align		4
.L_13:
        /*0054*/ 	.byte	0x04, 0x11
        /*0056*/ 	.short	(.L_15 - .L_14)
	.align		4
.L_14:
        /*0058*/ 	.word	index@($_Z12compute_gemmPK6__halfS1_PKfPfff$__cuda_sm3x_div_rn_noftz_f32_slowpath)
        /*005c*/ 	.word	0x00000000


	//----- nvinfo : EIATTR_MAX_STACK_SIZE
	.align		4
.L_15:
        /*0060*/ 	.byte	0x04, 0x23
        /*0062*/ 	.short	(.L_17 - .L_16)
	.align		4
.L_16:
        /*0064*/ 	.word	index@(_Z12compute_gemmPK6__halfS1_PKfPfff)
        /*0068*/ 	.word	0x00000000


	//----- nvinfo : EIATTR_MIN_STACK_SIZE
	.align		4
.L_17:
        /*006c*/ 	.byte	0x04, 0x12
        /*006e*/ 	.short	(.L_19 - .L_18)
	.align		4
.L_18:
        /*0070*/ 	.word	index@(_Z12compute_gemmPK6__halfS1_PKfPfff)
        /*0074*/ 	.word	0x00000000


	//----- nvinfo : EIATTR_FRAME_SIZE
	.align		4
.L_19:
        /*0078*/ 	.byte	0x04, 0x11
        /*007a*/ 	.short	(.L_21 - .L_20)
	.align		4
.L_20:
        /*007c*/ 	.word	index@(_Z12compute_gemmPK6__halfS1_PKfPfff)
        /*0080*/ 	.word	0x00000000
.L_21:


//--------------------- .nv.info._Z12compute_gemmPK6__halfS1_PKfPfff --------------------------
	.section	.nv.info._Z12compute_gemmPK6__halfS1_PKfPfff,"",@"SHT_CUDA_INFO"
	.align	4


	//----- nvinfo : EIATTR_CUDA_API_VERSION
	.align		4
        /*0000*/ 	.byte	0x04, 0x37
        /*0002*/ 	.short	(.L_23 - .L_22)
.L_22:
        /*0004*/ 	.word	0x00000079


	//----- nvinfo : EIATTR_PARAM_CBANK
	.align		4
.L_23:
        /*0008*/ 	.byte	0x04, 0x0a
        /*000a*/ 	.short	(.L_25 - .L_24)
	.align		4
.L_24:
        /*000c*/ 	.word	index@(.nv.constant0._Z12compute_gemmPK6__halfS1_PKfPfff)
        /*0010*/ 	.short	0x0160
        /*0012*/ 	.short	0x0028


	//----- nvinfo : EIATTR_CBANK_PARAM_SIZE
	.align		4
.L_25:
        /*0014*/ 	.byte	0x03, 0x19
        /*0016*/ 	.short	0x0028


	//----- nvinfo : EIATTR_KPARAM_INFO
	.align		4
        /*0018*/ 	.byte	0x04, 0x17
        /*001a*/ 	.short	(.L_27 - .L_26)
.L_26:
        /*001c*/ 	.word	0x00000000
        /*0020*/ 	.short	0x0005
        /*0022*/ 	.short	0x0024
        /*0024*/ 	.byte	0x00, 0xf0, 0x11, 0x00


	//----- nvinfo : EIATTR_KPARAM_INFO
	.align		4
.L_27:
        /*0028*/ 	.byte	0x04, 0x17
        /*002a*/ 	.short	(.L_29 - .L_28)
.L_28:
        /*002c*/ 	.word	0x00000000
        /*0030*/ 	.short	0x0004
        /*0032*/ 	.short	0x0020
        /*0034*/ 	.byte	0x00, 0xf0, 0x11, 0x00


	//----- nvinfo : EIATTR_KPARAM_INFO
	.align		4
.L_29:
        /*0038*/ 	.byte	0x04, 0x17
        /*003a*/ 	.short	(.L_31 - .L_30)
.L_30:
        /*003c*/ 	.word	0x00000000
        /*0040*/ 	.short	0x0003
        /*0042*/ 	.short	0x0018
        /*0044*/ 	.byte	0x00, 0xf0, 0x21, 0x00


	//----- nvinfo : EIATTR_KPARAM_INFO
	.align		4
.L_31:
        /*0048*/ 	.byte	0x04, 0x17
        /*004a*/ 	.short	(.L_33 - .L_32)
.L_32:
        /*004c*/ 	.word	0x00000000
        /*0050*/ 	.short	0x0002
        /*0052*/ 	.short	0x0010
        /*0054*/ 	.byte	0x00, 0xf0, 0x21, 0x00


	//----- nvinfo : EIATTR_KPARAM_INFO
	.align		4
.L_33:
        /*0058*/ 	.byte	0x04, 0x17
        /*005a*/ 	.short	(.L_35 - .L_34)
.L_34:
        /*005c*/ 	.word	0x00000000
        /*0060*/ 	.short	0x0001
        /*0062*/ 	.short	0x0008
        /*0064*/ 	.byte	0x00, 0xf0, 0x21, 0x00


	//----- nvinfo : EIATTR_KPARAM_INFO
	.align		4
.L_35:
        /*0068*/ 	.byte	0x04, 0x17
        /*006a*/ 	.short	(.L_37 - .L_36)
.L_36:
        /*006c*/ 	.word	0x00000000
        /*0070*/ 	.short	0x0000
        /*0072*/ 	.short	0x0000
        /*0074*/ 	.byte	0x00, 0xf0, 0x21, 0x00


	//----- nvinfo : EIATTR_WMMA_USED
	.align		4
.L_37:
        /*0078*/ 	.byte	0x01, 0x2b
	.zero		2


	//----- nvinfo : EIATTR_MAXREG_COUNT
	.align		4
        /*007c*/ 	.byte	0x03, 0x1b
        /*007e*/ 	.short	0x00ff


	//----- nvinfo : EIATTR_EXIT_INSTR_OFFSETS
	.align		4
        /*0080*/ 	.byte	0x04, 0x1c
        /*0082*/ 	.short	(.L_39 - .L_38)


	//   ....[0]....
.L_38:
        /*0084*/ 	.word	0x00000030


	//   ....[1]....
        /*0088*/ 	.word	0x0001c0e0


	//----- nvinfo : EIATTR_CRS_STACK_SIZE
	.align		4
.L_39:
        /*008c*/ 	.byte	0x04, 0x1e
        /*008e*/ 	.short	(.L_41 - .L_40)
.L_40:
        /*0090*/ 	.word	0x00000000
.L_41:


//--------------------- .nv.info._Z20init_device_matricesPKfS0_S0_P6__halfS2_PfS3_ --------------------------
	.section	.nv.info._Z20init_device_matricesPKfS0_S0_P6__halfS2_PfS3_,"",@"SHT_CUDA_INFO"
	.align	4


	//----- nvinfo : EIATTR_CUDA_API_VERSION
	.align		4
        /*0000*/ 	.byte	0x04, 0x37
        /*0002*/ 	.short	(.L_43 - .L_42)
.L_42:
        /*0004*/ 	.word	0x00000079


	//----- nvinfo : EIATTR_PARAM_CBANK
	.align		4
.L_43:
        /*0008*/ 	.byte	0x04, 0x0a
        /*000a*/ 	.short	(.L_45 - .L_44)
	.align		4
.L_44:
        /*000c*/ 	.word	index@(.nv.constant0._Z20init_device_matricesPKfS0_S0_P6__halfS2_PfS3_)
        /*0010*/ 	.short	0x0160
        /*0012*/ 	.short	0x0038


	//----- nvinfo : EIATTR_CBANK_PARAM_SIZE
	.align		4
.L_45:
        /*0014*/ 	.byte	0x03, 0x19
        /*0016*/ 	.short	0x0038


	//----- nvinfo : EIATTR_KPARAM_INFO
	.align		4
        /*0018*/ 	.byte	0x04, 0x17
        /*001a*/ 	.short	(.L_47 - .L_46)
.L_46:
        /*001c*/ 	.word	0x00000000
        /*0020*/ 	.short	0x0006
        /*0022*/ 	.short	0x0030
        /*0024*/ 	.byte	0x00, 0xf0, 0x21, 0x00


	//----- nvinfo : EIATTR_KPARAM_INFO
	.align		4
.L_47:
        /*0028*/ 	.byte	0x04, 0x17
        /*002a*/ 	.short	(.L_49 - .L_48)
.L_48:
        /*002c*/ 	.word	0x00000000
        /*0030*/ 	.short	0x0005
        /*0032*/ 	.short	0x0028
        /*0034*/ 	.byte	0x00, 0xf0, 0x21, 0x00


	//----- nvinfo : EIATTR_KPARAM_INFO
	.align		4
.L_49:
        /*0038*/ 	.byte	0x04, 0x17
        /*003a*/ 	.short	(.L_51 - .L_50)
.L_50:
        /*003c*/ 	.word	0x00000000
        /*0040*/ 	.short	0x0004
        /*0042*/ 	.short	0x0020
        /*0044*/ 	.byte	0x00, 0xf0, 0x21, 0x00


	//----- nvinfo : EIATTR_KPARAM_INFO
	.align		4
.L_51:
        /*0048*/ 	.byte	0x04, 0x17
        /*004a*/ 	.short	(.L_53 - .L_52)
.L_52:
        /*004c*/ 	.word	0x00000000
        /*0050*/ 	.short	0x0003
        /*0052*/ 	.short	0x0018
        /*0054*/ 	.byte	0x00, 0xf0, 0x21, 0x00


	//----- nvinfo : EIATTR_KPARAM_INFO
	.align		4
.L_53:
        /*0058*/ 	.byte	0x04, 0x17
        /*005a*/ 	.short	(.L_55 - .L_54)
.L_54:
        /*005c*/ 	.word	0x00000000
        /*0060*/ 	.short	0x0002
        /*0062*/ 	.short	0x0010
        /*0064*/ 	.byte	0x00, 0xf0, 0x21, 0x00


	//----- nvinfo : EIATTR_KPARAM_INFO
	.align		4
.L_55:
        /*0068*/ 	.byte	0x04, 0x17
        /*006a*/ 	.short	(.L_57 - .L_56)
.L_56:
        /*006c*/ 	.word	0x00000000
        /*0070*/ 	.short	0x0001
        /*0072*/ 	.short	0x0008
        /*0074*/ 	.byte	0x00, 0xf0, 0x21, 0x00


	//----- nvinfo : EIATTR_KPARAM_INFO
	.align		4
.L_57:
        /*0078*/ 	.byte	0x04, 0x17
        /*007a*/ 	.short	(.L_59 - .L_58)
.L_58:
        /*007c*/ 	.word	0x00000000
        /*0080*/ 	.short	0x0000
        /*0082*/ 	.short	0x0000
        /*0084*/ 	.byte	0x00, 0xf0, 0x21, 0x00


	//----- nvinfo : EIATTR_MAXREG_COUNT
	.align		4
.L_59:
        /*0088*/ 	.byte	0x03, 0x1b
        /*008a*/ 	.short	0x00ff


	//----- nvinfo : EIATTR_EXIT_INSTR_OFFSETS
	.align		4
        /*008c*/ 	.byte	0x04, 0x1c
        /*008e*/ 	.short	(.L_61 - .L_60)


	//   ....[0]....
.L_60:
        /*0090*/ 	.word	0x00000200


	//   ....[1]....
        /*0094*/ 	.word	0x00000320


	//----- nvinfo : EIATTR_CRS_STACK_SIZE
	.align		4
.L_61:
        /*0098*/ 	.byte	0x04, 0x1e
        /*009a*/ 	.short	(.L_63 - .L_62)
.L_62:
        /*009c*/ 	.word	0x00000000
.L_63:


//--------------------- .nv.constant0._Z12compute_gemmPK6__halfS1_PKfPfff --------------------------
	.section	.nv.constant0._Z12compute_gemmPK6__halfS1_PKfPfff,"a",@progbits
	.align	4
.nv.constant0._Z12compute_gemmPK6__halfS1_PKfPfff:
	.zero		392


//--------------------- .nv.constant0._Z20init_device_matricesPKfS0_S0_P6__halfS2_PfS3_ --------------------------
	.section	.nv.constant0._Z20init_device_matricesPKfS0_S0_P6__halfS2_PfS3_,"a",@progbits
	.align	4
.nv.constant0._Z20init_device_matricesPKfS0_S0_P6__halfS2_PfS3_:
	.zero		408


//--------------------- .text._Z12compute_gemmPK6__halfS1_PKfPfff --------------------------
	.section	.text._Z12compute_gemmPK6__halfS1_PKfPfff,"ax",@progbits
	.sectionflags	@"SHF_BARRIERS=1"
	.sectioninfo	@"SHI_REGISTERS=255"
	.align	128
        .global         _Z12compute_gemmPK6__halfS1_PKfPfff
        .type           _Z12compute_gemmPK6__halfS1_PKfPfff,@function
        .size           _Z12compute_gemmPK6__halfS1_PKfPfff,(.L_x_20 - _Z12compute_gemmPK6__halfS1_PKfPfff)
        .other          _Z12compute_gemmPK6__halfS1_PKfPfff,@"STO_CUDA_ENTRY STV_DEFAULT"
_Z12compute_gemmPK6__halfS1_PKfPfff:
.text._Z12compute_gemmPK6__halfS1_PKfPfff:
[----:B------:R-:W-:-:S02]  /*0000*/  MOV R1, c[0x0][0x28] ;  /* 0x00000a0000017a02 */ /* 0x000fc40000000f00 */
[----:B------:R-:W0:Y:S02]  /*0010*/  S2R R190, SR_CTAID.X ;  /* 0x0000000000be7919 */ /* 0x000e240000002500 */
[----:B0-----:R-:W-:-:S13]  /*0020*/  LOP3.LUT P0, RZ, R190, 0x1ffffc00, RZ, 0xc0, !PT ;  /* 0x1ffffc00beff7812 */ /* 0x001fda000780c0ff */
[----:B------:R-:W-:Y:S05]  /*0030*/  @P0 EXIT ;  /* 0x000000000000094d */ /* 0x000fea0003800000 */
[----:B------:R-:W0:Y:S01]  /*0040*/  S2R R12, SR_TID.X ;  /* 0x00000000000c7919 */ /* 0x000e220000002100 */
[----:B------:R-:W1:Y:S01]  /*0050*/  MUFU.RCP R0, c[0x0][0x180] ;  /* 0x0000600000007b08 */ /* 0x000e620000001000 */
[----:B------:R-:W-:Y:S01]  /*0060*/  ULDC UR4, c[0x0][0x184] ;  /* 0x0000610000047ab9 */ /* 0x000fe20000000800 */
[----:B------:R-:W-:Y:S01]  /*0070*/  IMAD.MOV.U32 R7, RZ, RZ, c[0x0][0x180] ;  /* 0x00006000ff077624 */ /* 0x000fe200078e00ff */
[----:B------:R-:W-:-:S05]  /*0080*/  MOV R8, UR4 ;  /* 0x0000000400087c02 */ /* 0x000fca0008000f00 */
[----:B------:R-:W2:Y:S01]  /*0090*/  FCHK P0, R8, c[0x0][0x180] ;  /* 0x0000600008007b02 */ /* 0x000ea20000000000 */
[----:B-1----:R-:W-:-:S04]  /*00a0*/  FFMA R3, R0, -R7, 1 ;  /* 0x3f80000000037423 */ /* 0x002fc80000000807 */
[----:B------:R-:W-:Y:S01]  /*00b0*/  FFMA R0, R0, R3, R0 ;  /* 0x0000000300007223 */ /* 0x000fe20000000000 */
[----:B0-----:R-:W-:-:S03]  /*00c0*/  SHF.R.U32.HI R4, RZ, 0x5, R12 ;  /* 0x00000005ff047819 */ /* 0x001fc6000001160c */
[----:B------:R-:W-:Y:S01]  /*00d0*/  FFMA R3, R0, c[0x0][0x184], RZ ;  /* 0x0000610000037a23 */ /* 0x000fe200000000ff */
[----:B------:R-:W-:Y:S02]  /*00e0*/  SHF.R.U32.HI R5, RZ, 0x6, R12 ;  /* 0x00000006ff057819 */ /* 0x000fe4000001160c */
[----:B------:R-:W-:Y:S01]  /*00f0*/  LOP3.LUT R252, R12, 0x1f, RZ, 0xc0, !PT ;  /* 0x0000001f0cfc7812 */ /* 0x000fe200078ec0ff */
[----:B------:R-:W-:Y:S01]  /*0100*/  IMAD.SHL.U32 R2, R4, 0x40, RZ ;  /* 0x0000004004027824 */ /* 0x000fe200078e00ff */
[----:B------:R-:W-:-:S04]  /*0110*/  FFMA R7, R3, -R7, c[0x0][0x184] ;  /* 0x0000610003077623 */ /* 0x000fc80000000807 */
[----:B------:R-:W-:Y:S01]  /*0120*/  LOP3.LUT R6, R2, 0x40, RZ, 0xc0, !PT ;  /* 0x0000004002067812 */ /* 0x000fe200078ec0ff */
[----:B------:R-:W-:-:S03]  /*0130*/  FFMA R0, R0, R7, R3 ;  /* 0x0000000700007223 */ /* 0x000fc60000000003 */
[----:B------:R-:W-:Y:S01]  /*0140*/  LEA R193, R5, R6, 0xc ;  /* 0x0000000605c17211 */ /* 0x000fe200078e60ff */
[----:B--2---:R-:W-:Y:S05]  /*0150*/  @!P0 BRA `(.L_x_0) ;  /* 0x0000002000008947 */ /* 0x004fea0003800000 */
[----:B------:R-:W-:-:S02]  /*0160*/  MOV R14, 0x180 ;  /* 0x00000180000e7802 */ /* 0x000fc40000000f00 */
[----:B------:R-:W-:Y:S05]  /*0170*/  CALL.REL.NOINC `($_Z12compute_gemmPK6__halfS1_PKfPfff$__cuda_sm3x_div_rn_noftz_f32_slowpath) ;  /* 0x0001bf7000007944 */ /* 0x000fea0003c00000 */
.L_x_0:
[----:B------:R-:W-:Y:S01]  /*0180*/  ISETP.GE.U32.AND P0, PT, R12, 0x80, PT ;  /* 0x000000800c00780c */ /* 0x000fe20003f06070 */
[----:B------:R-:W-:Y:S01]  /*0190*/  IMAD.SHL.U32 R2, R4, 0x20, RZ ;  /* 0x0000002004027824 */ /* 0x000fe200078e00ff */
[----:B------:R-:W-:Y:S01]  /*01a0*/  SHF.R.U32.HI R8, RZ, 0x4, R252 ;  /* 0x00000004ff087819 */ /* 0x000fe200000116fc */
[----:B------:R-:W-:Y:S01]  /*01b0*/  IMAD.SHL.U32 R191, R5, 0x20, RZ ;  /* 0x0000002005bf7824 */ /* 0x000fe200078e00ff */
[----:B------:R-:W-:Y:S01]  /*01c0*/  SHF.L.U32 R193, R193, 0x2, RZ ;  /* 0x00000002c1c17819 */ /* 0x000fe200000006ff */
[----:B------:R-:W-:Y:S01]  /*01d0*/  IMAD R6, R6, 0x110, RZ ;  /* 0x0000011006067824 */ /* 0x000fe200078e02ff */
[----:B------:R-:W-:Y:S01]  /*01e0*/  LOP3.LUT R3, R2, 0x60, RZ, 0xc0, !PT ;  /* 0x0000006002037812 */ /* 0x000fe200078ec0ff */
[----:B------:R-:W-:Y:S01]  /*01f0*/  IMAD R191, R191, 0x110, RZ ;  /* 0x00000110bfbf7824 */ /* 0x000fe200078e02ff */
[----:B------:R-:W-:Y:S01]  /*0200*/  SHF.L.U32 R2, R12, 0x4, RZ ;  /* 0x000000040c027819 */ /* 0x000fe200000006ff */
[----:B------:R-:W-:Y:S01]  /*0210*/  IMAD.SHL.U32 R195, R8, 0x1000, RZ ;  /* 0x0000100008c37824 */ /* 0x000fe200078e00ff */
[----:B------:R-:W-:Y:S01]  /*0220*/  SHF.L.U32 R229, R12, 0x4, RZ ;  /* 0x000000040ce57819 */ /* 0x000fe200000006ff */
[----:B------:R-:W-:Y:S01]  /*0230*/  ULDC.64 UR4, c[0x0][0x118] ;  /* 0x0000460000047ab9 */ /* 0x000fe20000000a00 */
[----:B------:R-:W-:-:S02]  /*0240*/  LOP3.LUT R10, R2, 0xf0, RZ, 0xc0, !PT ;  /* 0x000000f0020a7812 */ /* 0x000fc400078ec0ff */
[----:B------:R-:W-:Y:S02]  /*0250*/  @P0 LOP3.LUT R3, R3, 0x80, RZ, 0xfc, !PT ;  /* 0x0000008003030812 */ /* 0x000fe400078efcff */
[----:B------:R-:W-:Y:S02]  /*0260*/  LOP3.LUT R181, R2, 0x1f0, RZ, 0xc0, !PT ;  /* 0x000001f002b57812 */ /* 0x000fe400078ec0ff */
[C---:B------:R-:W-:Y:S01]  /*0270*/  SHF.L.U32 R194, R4.reuse, 0x11, RZ ;  /* 0x0000001104c27819 */ /* 0x040fe200000006ff */
[----:B------:R-:W-:Y:S01]  /*0280*/  IMAD.IADD R3, R3, 0x1, R8 ;  /* 0x0000000103037824 */ /* 0x000fe200078e0208 */
[----:B------:R-:W-:Y:S01]  /*0290*/  LOP3.LUT R229, R229, 0xf0, RZ, 0xe2, !PT ;  /* 0x000000f0e5e57812 */ /* 0x000fe200078ee2ff */
[----:B------:R-:W-:Y:S01]  /*02a0*/  IMAD R181, R4, 0x2000, R181 ;  /* 0x0000200004b57824 */ /* 0x000fe200078e02b5 */
[----:B------:R-:W-:Y:S01]  /*02b0*/  LOP3.LUT R194, R194, 0x60000, RZ, 0xc0, !PT ;  /* 0x00060000c2c27812 */ /* 0x000fe200078ec0ff */
[----:B------:R-:W-:Y:S01]  /*02c0*/  IMAD R2, R3, 0x110, R10 ;  /* 0x0000011003027824 */ /* 0x000fe200078e020a */
[----:B------:R-:W-:-:S02]  /*02d0*/  IADD3 R227, R6, 0x8800, RZ ;  /* 0x0000880006e37810 */ /* 0x000fc40007ffe0ff */
[C---:B------:R-:W-:Y:S02]  /*02e0*/  IADD3 R226, R6.reuse, 0x9900, RZ ;  /* 0x0000990006e27810 */ /* 0x040fe40007ffe0ff */
[C---:B------:R-:W-:Y:S02]  /*02f0*/  IADD3 R225, R6.reuse, 0xaa00, RZ ;  /* 0x0000aa0006e17810 */ /* 0x040fe40007ffe0ff */
[C---:B------:R-:W-:Y:S02]  /*0300*/  IADD3 R224, R6.reuse, 0xbb00, RZ ;  /* 0x0000bb0006e07810 */ /* 0x040fe40007ffe0ff */
[C---:B------:R-:W-:Y:S02]  /*0310*/  IADD3 R223, R6.reuse, 0x8820, RZ ;  /* 0x0000882006df7810 */ /* 0x040fe40007ffe0ff */
[C---:B------:R-:W-:Y:S02]  /*0320*/  IADD3 R222, R6.reuse, 0x9920, RZ ;  /* 0x0000992006de7810 */ /* 0x040fe40007ffe0ff */
        /* <DEDUP_REMOVED lines=25> */
[----:B------:R-:W-:Y:S02]  /*04c0*/  IADD3 R196, R6, 0xbbe0, RZ ;  /* 0x0000bbe006c47810 */ /* 0x000fe40007ffe0ff */
[C---:B------:R-:W-:Y:S02]  /*04d0*/  IADD3 R251, R193.reuse, 0x40, RZ ;  /* 0x00000040c1fb7810 */ /* 0x040fe40007ffe0ff */
[C---:B------:R-:W-:Y:S02]  /*04e0*/  IADD3 R250, R193.reuse, 0x80, RZ ;  /* 0x00000080c1fa7810 */ /* 0x040fe40007ffe0ff */
[C---:B------:R-:W-:Y:S02]  /*04f0*/  IADD3 R249, R193.reuse, 0xc0, RZ ;  /* 0x000000c0c1f97810 */ /* 0x040fe40007ffe0ff */
[C---:B------:R-:W-:Y:S02]  /*0500*/  IADD3 R248, R193.reuse, 0x2000, RZ ;  /* 0x00002000c1f87810 */ /* 0x040fe40007ffe0ff */
[----:B------:R-:W-:-:S02]  /*0510*/  IADD3 R247, R193, 0x2040, RZ ;  /* 0x00002040c1f77810 */ /* 0x000fc40007ffe0ff */
[C---:B------:R-:W-:Y:S02]  /*0520*/  IADD3 R246, R193.reuse, 0x2080, RZ ;  /* 0x00002080c1f67810 */ /* 0x040fe40007ffe0ff */
[----:B------:R-:W-:Y:S02]  /*0530*/  IADD3 R245, R193, 0x20c0, RZ ;  /* 0x000020c0c1f57810 */ /* 0x000fe40007ffe0ff */
[----:B------:R-:W-:Y:S02]  /*0540*/  SHF.L.U32 R195, R195, 0x1, RZ ;  /* 0x00000001c3c37819 */ /* 0x000fe400000006ff */
        /* <DEDUP_REMOVED lines=15> */
.L_x_2:
[----:B------:R-:W0:Y:S01]  /*0640*/  S2R R4, SR_TID.X ;  /* 0x0000000000047919 */ /* 0x000e220000002100 */
[----:B------:R-:W-:Y:S01]  /*0650*/  IMAD.SHL.U32 R3, R190, 0x80, RZ ;  /* 0x00000080be037824 */ /* 0x000fe200078e00ff */
[----:B------:R-:W-:Y:S01]  /*0660*/  SHF.R.U32.HI R72, RZ, 0x5, R190 ;  /* 0x00000005ff487819 */ /* 0x000fe200000116be */
[----:B------:R-:W-:-:S03]  /*0670*/  IMAD.SHL.U32 R228, R252, 0x10, RZ ;  /* 0x00000010fce47824 */ /* 0x000fc600078e00ff */
[----:B------:R-:W-:Y:S02]  /*0680*/  LOP3.LUT R3, R3, 0xf80, RZ, 0xc0, !PT ;  /* 0x00000f8003037812 */ /* 0x000fe400078ec0ff */
[----:B0-----:R-:W-:-:S04]  /*0690*/  SHF.R.U32.HI R5, RZ, 0x5, R4 ;  /* 0x00000005ff057819 */ /* 0x001fc80000011604 */
[----:B------:R-:W-:Y:S01]  /*06a0*/  LEA R192, R72, R5, 0x3 ;  /* 0x0000000548c07211 */ /* 0x000fe200078e18ff */
[----:B------:R-:W-:-:S03]  /*06b0*/  IMAD.MOV.U32 R5, RZ, RZ, 0x4 ;  /* 0x00000004ff057424 */ /* 0x000fc600078e00ff */
[----:B------:R-:W-:-:S05]  /*06c0*/  LEA R192, R192, R3, 0x10 ;  /* 0x00000003c0c07211 */ /* 0x000fca00078e80ff */
[----:B------:R-:W-:-:S05]  /*06d0*/  IMAD.WIDE.U32 R4, R192, R5, c[0x0][0x170] ;  /* 0x00005c00c0047625 */ /* 0x000fca00078e0005 */
[----:B------:R-:W-:-:S04]  /*06e0*/  IADD3 R68, P1, R4, R228, RZ ;  /* 0x000000e404447210 */ /* 0x000fc80007f3e0ff */
[----:B------:R-:W-:-:S05]  /*06f0*/  IADD3.X R69, RZ, R5, RZ, P1, !PT ;  /* 0x00000005ff457210 */ /* 0x000fca0000ffe4ff */
[----:B------:R0:W2:Y:S04]  /*0700*/  LDG.E.128 R32, [R68.64+0x1c000] ;  /* 0x01c0000444207981 */ /* 0x0000a8000c1e1d00 */
[----:B------:R0:W3:Y:S04]  /*0710*/  LDG.E.128 R4, [R68.64] ;  /* 0x0000000444047981 */ /* 0x0000e8000c1e1d00 */
[----:B------:R0:W4:Y:S04]  /*0720*/  LDG.E.128 R8, [R68.64+0x4000] ;  /* 0x0040000444087981 */ /* 0x000128000c1e1d00 */
        /* <DEDUP_REMOVED lines=13> */
[----:B------:R-:W0:Y:S01]  /*0800*/  S2R R3, SR_LANEID ;  /* 0x0000000000037919 */ /* 0x000e220000000000 */
[----:B------:R-:W-:-:S05]  /*0810*/  IMAD.SHL.U32 R70, R190, 0x8, RZ ;  /* 0x00000008be467824 */ /* 0x000fca00078e00ff */
[----:B------:R-:W-:Y:S02]  /*0820*/  LOP3.LUT R73, R70, 0xf8, RZ, 0xc0, !PT ;  /* 0x000000f846497812 */ /* 0x000fe400078ec0ff */
[----:B------:R-:W-:-:S03]  /*0830*/  @P0 MOV R71, 0x2 ;  /* 0x0000000200470802 */ /* 0x000fc60000000f00 */
[----:B------:R-:W-:Y:S01]  /*0840*/  @P0 IMAD R70, R73, 0x10000, R194 ;  /* 0x0001000049460824 */ /* 0x000fe200078e02c2 */
[----:B------:R-:W-:-:S04]  /*0850*/  @!P0 SHF.L.U32 R73, R72, 0x13, RZ ;  /* 0x0000001348498819 */ /* 0x000fc800000006ff */
[----:B------:R-:W-:Y:S01]  /*0860*/  @!P0 LOP3.LUT R73, R73, R194, RZ, 0xfc, !PT ;  /* 0x000000c249498212 */ /* 0x000fe200078efcff */
[----:B------:R-:W-:-:S03]  /*0870*/  @P0 IMAD.WIDE.U32 R70, R70, R71, c[0x0][0x168] ;  /* 0x00005a0046460625 */ /* 0x000fc600078e0047 */
[----:B------:R-:W-:Y:S02]  /*0880*/  @!P0 LEA R70, P1, R73, c[0x0][0x160], 0x1 ;  /* 0x0000580049468a11 */ /* 0x000fe400078208ff */
[----:B0-----:R-:W-:Y:S02]  /*0890*/  SHF.R.U32.HI R68, RZ, 0x2, R3 ;  /* 0x00000002ff447819 */ /* 0x001fe40000011603 */
[----:B------:R-:W-:Y:S02]  /*08a0*/  LOP3.LUT R69, R3, 0x3, RZ, 0xc0, !PT ;  /* 0x0000000303457812 */ /* 0x000fe400078ec0ff */
[----:B------:R-:W-:-:S03]  /*08b0*/  @!P0 LEA.HI.X R71, R73, c[0x0][0x164], RZ, 0x1, P1 ;  /* 0x0000590049478a11 */ /* 0x000fc600008f0cff */
[----:B------:R-:W-:-:S04]  /*08c0*/  IMAD R68, R68, 0x40, R69 ;  /* 0x0000004044447824 */ /* 0x000fc800078e0245 */
[C---:B------:R-:W-:Y:S01]  /*08d0*/  IMAD.U32 R183, R68.reuse, 0x8, R251 ;  /* 0x0000000844b77824 */ /* 0x040fe200078e00fb */
[C---:B------:R-:W-:Y:S01]  /*08e0*/  LEA R182, R68.reuse, R193, 0x3 ;  /* 0x000000c144b67211 */ /* 0x040fe200078e18ff */
[C---:B------:R-:W-:Y:S01]  /*08f0*/  IMAD.U32 R185, R68.reuse, 0x8, R249 ;  /* 0x0000000844b97824 */ /* 0x040fe200078e00f9 */
[C---:B------:R-:W-:Y:S01]  /*0900*/  LEA R184, R68.reuse, R250, 0x3 ;  /* 0x000000fa44b87211 */ /* 0x040fe200078e18ff */
[C---:B------:R-:W-:Y:S01]  /*0910*/  IMAD.U32 R187, R68.reuse, 0x8, R247 ;  /* 0x0000000844bb7824 */ /* 0x040fe200078e00f7 */
[C---:B------:R-:W-:Y:S01]  /*0920*/  LEA R186, R68.reuse, R248, 0x3 ;  /* 0x000000f844ba7211 */ /* 0x040fe200078e18ff */
[C---:B------:R-:W-:Y:S01]  /*0930*/  IMAD.U32 R189, R68.reuse, 0x8, R245 ;  /* 0x0000000844bd7824 */ /* 0x040fe200078e00f5 */
[----:B------:R-:W-:Y:S01]  /*0940*/  LEA R188, R68, R246, 0x3 ;  /* 0x000000f644bc7211 */ /* 0x000fe200078e18ff */
[----:B--2---:R0:W-:Y:S04]  /*0950*/  STS.128 [R181+0xe00], R32 ;  /* 0x000e0020b5007388 */ /* 0x0041e80000000c00 */
[----:B---3--:R-:W-:Y:S04]  /*0960*/  STS.128 [R181], R4 ;  /* 0x00000004b5007388 */ /* 0x008fe80000000c00 */
[----:B----4-:R-:W-:Y:S01]  /*0970*/  STS.128 [R181+0x200], R8 ;  /* 0x00020008b5007388 */ /* 0x010fe20000000c00 */
[----:B0-----:R-:W-:-:S03]  /*0980*/  IADD3 R32, P1, P2, R229, R70, R195 ;  /* 0x00000046e5207210 */ /* 0x001fc60007a3e0c3 */
[----:B------:R-:W-:Y:S01]  /*0990*/  STS.128 [R181+0x400], R12 ;  /* 0x0004000cb5007388 */ /* 0x000fe20000000c00 */
[----:B------:R-:W-:-:S03]  /*09a0*/  IADD3.X R33, RZ, R71, RZ, P1, P2 ;  /* 0x00000047ff217210 */ /* 0x000fc60000fe44ff */
[----:B------:R-:W-:Y:S04]  /*09b0*/  STS.128 [R181+0x600], R16 ;  /* 0x00060010b5007388 */ /* 0x000fe80000000c00 */
        /* <DEDUP_REMOVED lines=11> */
[----:B------:R-:W-:Y:S06]  /*0a70*/  BAR.SYNC 0x0 ;  /* 0x0000000000007b1d */ /* 0x000fec0000000000 */
[----:B------:R-:W-:Y:S04]  /*0a80*/  LDS.64 R124, [R182] ;  /* 0x00000000b67c7984 */ /* 0x000fe80000000a00 */
[----:B------:R-:W-:Y:S04]  /*0a90*/  LDS.64 R122, [R182+0x1000] ;  /* 0x00100000b67a7984 */ /* 0x000fe80000000a00 */
[----:B------:R-:W-:Y:S04]  /*0aa0*/  LDS.64 R120, [R182+0x20] ;  /* 0x00002000b6787984 */ /* 0x000fe80000000a00 */
[----:B------:R-:W-:Y:S04]  /*0ab0*/  LDS.64 R118, [R182+0x1020] ;  /* 0x00102000b6767984 */ /* 0x000fe80000000a00 */
[----:B------:R-:W-:Y:S04]  /*0ac0*/  LDS.64 R116, [R183] ;  /* 0x00000000b7747984 */ /* 0x000fe80000000a00 */
[----:B------:R-:W-:Y:S04]  /*0ad0*/  LDS.64 R114, [R183+0x1000] ;  /* 0x00100000b7727984 */ /* 0x000fe80000000a00 */
[----:B------:R-:W-:Y:S04]  /*0ae0*/  LDS.64 R112, [R183+0x20] ;  /* 0x00002000b7707984 */ /* 0x000fe80000000a00 */
[----:B------:R-:W-:Y:S04]  /*0af0*/  LDS.64 R8, [R183+0x1020] ;  /* 0x00102000b7087984 */ /* 0x000fe80000000a00 */
[----:B------:R-:W0:Y:S04]  /*0b00*/  LDS.64 R108, [R184] ;  /* 0x00000000b86c7984 */ /* 0x000e280000000a00 */
[----:B------:R-:W1:Y:S04]  /*0b10*/  LDS.64 R110, [R184+0x1000] ;  /* 0x00100000b86e7984 */ /* 0x000e680000000a00 */
[----:B------:R-:W-:Y:S04]  /*0b20*/  LDS.64 R102, [R184+0x20] ;  /* 0x00002000b8667984 */ /* 0x000fe80000000a00 */
[----:B------:R-:W-:Y:S04]  /*0b30*/  LDS.64 R100, [R184+0x1020] ;  /* 0x00102000b8647984 */ /* 0x000fe80000000a00 */
[----:B------:R-:W2:Y:S04]  /*0b40*/  LDS.64 R104, [R185] ;  /* 0x00000000b9687984 */ /* 0x000ea80000000a00 */
[----:B------:R-:W3:Y:S04]  /*0b50*/  LDS.64 R106, [R185+0x1000] ;  /* 0x00100000b96a7984 */ /* 0x000ee80000000a00 */
[----:B------:R-:W-:Y:S04]  /*0b60*/  LDS.64 R94, [R185+0x20] ;  /* 0x00002000b95e7984 */ /* 0x000fe80000000a00 */
[----:B------:R-:W-:Y:S04]  /*0b70*/  LDS.64 R92, [R185+0x1020] ;  /* 0x00102000b95c7984 */ /* 0x000fe80000000a00 */
[----:B------:R-:W2:Y:S04]  /*0b80*/  LDS.64 R96, [R186] ;  /* 0x00000000ba607984 */ /* 0x000ea80000000a00 */
[----:B------:R-:W0:Y:S04]  /*0b90*/  LDS.64 R98, [R186+0x1000] ;  /* 0x00100000ba627984 */ /* 0x000e280000000a00 */
[----:B------:R-:W-:Y:S04]  /*0ba0*/  LDS.64 R34, [R186+0x20] ;  /* 0x00002000ba227984 */ /* 0x000fe80000000a00 */
[----:B------:R-:W-:Y:S04]  /*0bb0*/  LDS.64 R18, [R186+0x1020] ;  /* 0x00102000ba127984 */ /* 0x000fe80000000a00 */
[----:B------:R-:W0:Y:S04]  /*0bc0*/  LDS.64 R156, [R187] ;  /* 0x00000000bb9c7984 */ /* 0x000e280000000a00 */
[----:B------:R-:W0:Y:S04]  /*0bd0*/  LDS.64 R158, [R187+0x1000] ;  /* 0x00100000bb9e7984 */ /* 0x000e280000000a00 */
[----:B------:R-:W-:Y:S04]  /*0be0*/  LDS.64 R20, [R187+0x20] ;  /* 0x00002000bb147984 */ /* 0x000fe80000000a00 */
[----:B------:R-:W-:Y:S04]  /*0bf0*/  LDS.64 R22, [R187+0x1020] ;  /* 0x00102000bb167984 */ /* 0x000fe80000000a00 */
[----:B------:R-:W-:Y:S04]  /*0c00*/  LDS.64 R16, [R188] ;  /* 0x00000000bc107984 */ /* 0x000fe80000000a00 */
[----:B------:R-:W-:Y:S04]  /*0c10*/  LDS.64 R14, [R188+0x1000] ;  /* 0x00100000bc0e7984 */ /* 0x000fe80000000a00 */
[----:B------:R-:W0:Y:S04]  /*0c20*/  LDS.64 R12, [R188+0x20] ;  /* 0x00002000bc0c7984 */ /* 0x000e280000000a00 */
[----:B------:R-:W-:Y:S04]  /*0c30*/  LDS.64 R10, [R188+0x1020] ;  /* 0x00102000bc0a7984 */ /* 0x000fe80000000a00 */
[----:B------:R-:W0:Y:S04]  /*0c40*/  LDS.64 R80, [R189] ;  /* 0x00000000bd507984 */ /* 0x000e280000000a00 */
[----:B------:R-:W0:Y:S04]  /*0c50*/  LDS.64 R82, [R189+0x1000] ;  /* 0x00100000bd527984 */ /* 0x000e280000000a00 */
[----:B------:R-:W0:Y:S04]  /*0c60*/  LDS.64 R132, [R189+0x20] ;  /* 0x00002000bd847984 */ /* 0x000e280000000a00 */
[----:B------:R-:W0:Y:S04]  /*0c70*/  LDS.64 R134, [R189+0x1020] ;  /* 0x00102000bd867984 */ /* 0x000e280000000a00 */
[----:B------:R-:W-:Y:S06]  /*0c80*/  BAR.SYNC 0x0 ;  /* 0x0000000000007b1d */ /* 0x000fec0000000000 */
[----:B------:R-:W4:Y:S04]  /*0c90*/  LDG.E.128 R4, [R32.64] ;  /* 0x0000000420047981 */ /* 0x000f28000c1e1d00 */
[----:B------:R-:W4:Y:S04]  /*0ca0*/  LDG.E.128 R24, [R32.64+0x4000] ;  /* 0x0040000420187981 */ /* 0x000f28000c1e1d00 */
        /* <DEDUP_REMOVED lines=13> */
[----:B------:R-:W4:Y:S01]  /*0d80*/  LDG.E.128 R88, [R32.64+0x3c000] ;  /* 0x03c0000420587981 */ /* 0x000f22000c1e1d00 */
[----:B------:R-:W-:-:S02]  /*0d90*/  SHF.R.U32.HI R126, RZ, 0x3, R3 ;  /* 0x00000003ff7e7819 */ /* 0x000fc40000011603 */
[----:B------:R-:W-:Y:S02]  /*0da0*/  LOP3.LUT R127, R3, 0x7, RZ, 0xc0, !PT ;  /* 0x00000007037f7812 */ /* 0x000fe400078ec0ff */
[C---:B------:R-:W-:Y:S01]  /*0db0*/  SHF.L.U32 R130, R126.reuse, 0x3, RZ ;  /* 0x000000037e827819 */ /* 0x040fe200000006ff */
[----:B------:R-:W-:Y:S01]  /*0dc0*/  IMAD.SHL.U32 R166, R126, 0x8, RZ ;  /* 0x000000087ea67824 */ /* 0x000fe200078e00ff */
[----:B------:R-:W-:Y:S02]  /*0dd0*/  SHF.R.U32.HI R128, RZ, 0x4, R3 ;  /* 0x00000004ff807819 */ /* 0x000fe40000011603 */
[----:B------:R-:W-:Y:S02]  /*0de0*/  LOP3.LUT R126, R130, 0x8, R127, 0xe2, !PT ;  /* 0x00000008827e7812 */ /* 0x000fe400078ee27f */
[C---:B------:R-:W-:Y:S01]  /*0df0*/  LEA R127, R128.reuse, R127, 0x3 ;  /* 0x0000007f807f7211 */ /* 0x040fe200078e18ff */
[----:B------:R-:W-:Y:S01]  /*0e00*/  IMAD.SHL.U32 R167, R128, 0x8, RZ ;  /* 0x0000000880a77824 */ /* 0x000fe200078e00ff */
[----:B------:R-:W-:-:S03]  /*0e10*/  LOP3.LUT R166, R166, 0x8, RZ, 0xe2, !PT ;  /* 0x00000008a6a67812 */ /* 0x000fc600078ee2ff */
[----:B------:R-:W-:Y:S02]  /*0e20*/  IMAD R167, R126, 0x88, R167 ;  /* 0x000000887ea77824 */ /* 0x000fe400078e02a7 */
[----:B------:R-:W-:-:S03]  /*0e30*/  IMAD R166, R127, 0x88, R166 ;  /* 0x000000887fa67824 */ /* 0x000fc600078e02a6 */
[----:B------:R-:W-:Y:S01]  /*0e40*/  LEA R3, R167, R191, 0x1 ;  /* 0x000000bfa7037211 */ /* 0x000fe200078e08ff */
[-C--:B0-----:R-:W-:Y:S01]  /*0e50*/  FMUL R109, R109, R0.reuse ;  /* 0x000000006d6d7220 */ /* 0x081fe20000400000 */
[-C--:B------:R-:W-:Y:S01]  /*0e60*/  FMUL R108, R108, R0.reuse ;  /* 0x000000006c6c7220 */ /* 0x080fe20000400000 */
[-C--:B-1----:R-:W-:Y:S01]  /*0e70*/  FMUL R111, R111, R0.reuse ;  /* 0x000000006f6f7220 */ /* 0x082fe20000400000 */
[-C--:B------:R-:W-:Y:S01]  /*0e80*/  FMUL R110, R110, R0.reuse ;  /* 0x000000006e6e7220 */ /* 0x080fe20000400000 */
[-C--:B--2---:R-:W-:Y:S01]  /*0e90*/  FMUL R105, R105, R0.reuse ;  /* 0x0000000069697220 */ /* 0x084fe20000400000 */
[-C--:B------:R-:W-:Y:S01]  /*0ea0*/  FMUL R104, R104, R0.reuse ;  /* 0x0000000068687220 */ /* 0x080fe20000400000 */
[-C--:B---3--:R-:W-:Y:S01]  /*0eb0*/  FMUL R107, R107, R0.reuse ;  /* 0x000000006b6b7220 */ /* 0x088fe20000400000 */
[-C--:B------:R-:W-:Y:S01]  /*0ec0*/  FMUL R106, R106, R0.reuse ;  /* 0x000000006a6a7220 */ /* 0x080fe20000400000 */
        /* <DEDUP_REMOVED lines=21> */
[----:B------:R-:W-:Y:S01]  /*1020*/  FMUL R134, R134, R0 ;  /* 0x0000000086867220 */ /* 0x000fe20000400000 */
[----:B------:R-:W-:Y:S01]  /*1030*/  LEA R179, R167, R237, 0x1 ;  /* 0x000000eda7b37211 */ /* 0x000fe200078e08ff */
[----:B------:R-:W-:-:S02]  /*1040*/  IMAD.U32 R180, R166, 0x2, R211 ;  /* 0x00000002a6b47824 */ /* 0x000fc400078e00d3 */
[----:B------:R-:W-:Y:S01]  /*1050*/  IMAD.U32 R170, R167, 0x2, R236 ;  /* 0x00000002a7aa7824 */ /* 0x000fe200078e00ec */
[C---:B------:R-:W-:Y:S01]  /*1060*/  LEA R169, R166.reuse, R208, 0x1 ;  /* 0x000000d0a6a97211 */ /* 0x040fe200078e08ff */
[C---:B------:R-:W-:Y:S01]  /*1070*/  IMAD.U32 R168, R166.reuse, 0x2, R209 ;  /* 0x00000002a6a87824 */ /* 0x040fe200078e00d1 */
[----:B----4-:R0:W-:Y:S04]  /*1080*/  STS.128 [R2], R4 ;  /* 0x0000000402007388 */ /* 0x0101e80000000c00 */
[----:B------:R-:W-:Y:S04]  /*1090*/  STS.128 [R2+0x220], R24 ;  /* 0x0002201802007388 */ /* 0x000fe80000000c00 */
[----:B------:R-:W-:Y:S04]  /*10a0*/  STS.128 [R2+0x440], R28 ;  /* 0x0004401c02007388 */ /* 0x000fe80000000c00 */
[----:B------:R-:W-:Y:S01]  /*10b0*/  STS.128 [R2+0x660], R36 ;  /* 0x0006602402007388 */ /* 0x000fe20000000c00 */
[C---:B0-----:R-:W-:Y:S01]  /*10c0*/  IMAD.U32 R4, R166.reuse, 0x2, R227 ;  /* 0x00000002a6047824 */ /* 0x041fe200078e00e3 */
[C---:B------:R-:W-:Y:S01]  /*10d0*/  LEA R5, R166.reuse, R226, 0x1 ;  /* 0x000000e2a6057211 */ /* 0x040fe200078e08ff */
[C---:B------:R-:W-:Y:S01]  /*10e0*/  IMAD.U32 R6, R166.reuse, 0x2, R225 ;  /* 0x00000002a6067824 */ /* 0x040fe200078e00e1 */
[----:B------:R-:W-:Y:S01]  /*10f0*/  LEA R7, R166, R224, 0x1 ;  /* 0x000000e0a6077211 */ /* 0x000fe200078e08ff */
[----:B------:R-:W-:Y:S04]  /*1100*/  STS.128 [R2+0x880], R40 ;  /* 0x0008802802007388 */ /* 0x000fe80000000c00 */
[----:B------:R-:W-:Y:S04]  /*1110*/  STS.128 [R2+0xaa0], R44 ;  /* 0x000aa02c02007388 */ /* 0x000fe80000000c00 */
[----:B------:R-:W-:Y:S04]  /*1120*/  STS.128 [R2+0xcc0], R48 ;  /* 0x000cc03002007388 */ /* 0x000fe80000000c00 */
[----:B------:R-:W-:Y:S04]  /*1130*/  STS.128 [R2+0xee0], R52 ;  /* 0x000ee03402007388 */ /* 0x000fe80000000c00 */
[----:B------:R-:W-:Y:S04]  /*1140*/  STS.128 [R2+0x1100], R56 ;  /* 0x0011003802007388 */ /* 0x000fe80000000c00 */
[----:B------:R0:W-:Y:S04]  /*1150*/  STS.128 [R2+0x1320], R60 ;  /* 0x0013203c02007388 */ /* 0x0001e80000000c00 */
[----:B------:R-:W-:Y:S04]  /*1160*/  STS.128 [R2+0x1540], R64 ;  /* 0x0015404002007388 */ /* 0x000fe80000000c00 */
[----:B------:R-:W-:Y:S04]  /*1170*/  STS.128 [R2+0x1760], R68 ;  /* 0x0017604402007388 */ /* 0x000fe80000000c00 */
[----:B------:R-:W-:Y:S04]  /*1180*/  STS.128 [R2+0x1980], R72 ;  /* 0x0019804802007388 */ /* 0x000fe80000000c00 */
[----:B------:R-:W-:Y:S04]  /*1190*/  STS.128 [R2+0x1ba0], R76 ;  /* 0x001ba04c02007388 */ /* 0x000fe80000000c00 */
[----:B------:R-:W-:Y:S04]  /*11a0*/  STS.128 [R2+0x1dc0], R84 ;  /* 0x001dc05402007388 */ /* 0x000fe80000000c00 */
[----:B------:R-:W-:Y:S01]  /*11b0*/  STS.128 [R2+0x1fe0], R88 ;  /* 0x001fe05802007388 */ /* 0x000fe20000000c00 */
[----:B0-----:R-:W-:-:S03]  /*11c0*/  FMUL R62, R8, R0 ;  /* 0x00000000083e7220 */ /* 0x001fc60000400000 */
[----:B------:R-:W-:Y:S06]  /*11d0*/  BAR.SYNC 0x0 ;  /* 0x0000000000007b1d */ /* 0x000fec0000000000 */
[----:B------:R-:W-:Y:S01]  /*11e0*/  LDSM.16.M88.4 R28, [R3] ;  /* 0x00000000031c783b */ /* 0x000fe20000000200 */
[----:B------:R-:W-:-:S03]  /*11f0*/  IMAD.U32 R8, R167, 0x2, R244 ;  /* 0x00000002a7087824 */ /* 0x000fc600078e00f4 */
[----:B------:R-:W0:Y:S04]  /*1200*/  LDSM.16.M88.4 R24, [R4] ;  /* 0x000000000418783b */ /* 0x000e280000000200 */
[----:B------:R-:W1:Y:S04]  /*1210*/  LDSM.16.M88.4 R44, [R5] ;  /* 0x00000000052c783b */ /* 0x000e680000000200 */
[----:B------:R-:W2:Y:S04]  /*1220*/  LDSM.16.M88.4 R40, [R6] ;  /* 0x000000000628783b */ /* 0x000ea80000000200 */
[----:B------:R-:W3:Y:S01]  /*1230*/  LDSM.16.M88.4 R56, [R7] ;  /* 0x000000000738783b */ /* 0x000ee20000000200 */
[-C--:B------:R-:W-:Y:S01]  /*1240*/  FMUL R85, R125, R0.reuse ;  /* 0x000000007d557220 */ /* 0x080fe20000400000 */
[----:B------:R-:W-:-:S02]  /*1250*/  FMUL R84, R124, R0 ;  /* 0x000000007c547220 */ /* 0x000fc40000400000 */
[----:B------:R-:W4:Y:S01]  /*1260*/  LDSM.16.M88.4 R124, [R8] ;  /* 0x00000000087c783b */ /* 0x000f220000000200 */
        /* <DEDUP_REMOVED lines=21> */
[----:B0-----:R-:W5:Y:S01]  /*13c0*/  HMMA.16816.F32 R84, R28, R24, R84 ;  /* 0x000000181c54723c */ /* 0x001f620000001854 */
[-C--:B------:R-:W-:Y:S01]  /*13d0*/  FMUL R91, R15, R0.reuse ;  /* 0x000000000f5b7220 */ /* 0x080fe20000400000 */
[-C--:B------:R-:W-:Y:S01]  /*13e0*/  FMUL R90, R14, R0.reuse ;  /* 0x000000000e5a7220 */ /* 0x080fe20000400000 */
[-C--:B------:R-:W-:Y:S01]  /*13f0*/  FMUL R15, R11, R0.reuse ;  /* 0x000000000b0f7220 */ /* 0x080fe20000400000 */
[----:B------:R-:W-:-:S04]  /*1400*/  FMUL R14, R10, R0 ;  /* 0x000000000a0e7220 */ /* 0x000fc80000400000 */
[----:B------:R-:W5:Y:S01]  /*1410*/  HMMA.16816.F32 R48, R28, R26, R48 ;  /* 0x0000001a1c30723c */ /* 0x000f620000001830 */
[C---:B------:R-:W-:Y:S01]  /*1420*/  LEA R9, R167.reuse, R243, 0x1 ;  /* 0x000000f3a7097211 */ /* 0x040fe200078e08ff */
[----:B------:R-:W-:Y:S01]  /*1430*/  IMAD.U32 R10, R166, 0x2, R223 ;  /* 0x00000002a60a7824 */ /* 0x000fe200078e00df */
[----:B------:R-:W-:-:S03]  /*1440*/  LEA R11, R167, R242, 0x1 ;  /* 0x000000f2a70b7211 */ /* 0x000fc600078e08ff */
[----:B------:R-:W-:Y:S02]  /*1450*/  LDSM.16.M88.4 R128, [R9] ;  /* 0x000000000980783b */ /* 0x000fe40000000200 */
[C---:B-1----:R-:W-:Y:S02]  /*1460*/  HMMA.16816.F32 R68, R28.reuse, R44, R68 ;  /* 0x0000002c1c44723c */ /* 0x042fe40000001844 */
[----:B------:R-:W0:Y:S06]  /*1470*/  LDSM.16.M88.4 R100, [R10] ;  /* 0x000000000a64783b */ /* 0x000e2c0000000200 */
[C---:B------:R-:W-:Y:S08]  /*1480*/  HMMA.16816.F32 R60, R28.reuse, R46, R60 ;  /* 0x0000002e1c3c723c */ /* 0x040ff0000000183c */
[C---:B--2---:R-:W-:Y:S08]  /*1490*/  HMMA.16816.F32 R108, R28.reuse, R40, R108 ;  /* 0x000000281c6c723c */ /* 0x044ff0000000186c */
[C---:B------:R-:W-:Y:S08]  /*14a0*/  HMMA.16816.F32 R76, R28.reuse, R42, R76 ;  /* 0x0000002a1c4c723c */ /* 0x040ff0000000184c */
[C---:B---3--:R-:W-:Y:S08]  /*14b0*/  HMMA.16816.F32 R104, R28.reuse, R56, R104 ;  /* 0x000000381c68723c */ /* 0x048ff00000001868 */
[----:B------:R5:W-:Y:S07]  /*14c0*/  HMMA.16816.F32 R28, R28, R58, R36 ;  /* 0x0000003a1c1c723c */ /* 0x000bee0000001824 */
[-C--:B-----5:R-:W-:Y:S01]  /*14d0*/  FMUL R37, R35, R0.reuse ;  /* 0x0000000023257220 */ /* 0x0a0fe20000400000 */
[-C--:B------:R-:W-:Y:S01]  /*14e0*/  FMUL R36, R34, R0.reuse ;  /* 0x0000000022247220 */ /* 0x080fe20000400000 */
[-C--:B------:R-:W-:Y:S01]  /*14f0*/  FMUL R39, R19, R0.reuse ;  /* 0x0000000013277220 */ /* 0x080fe20000400000 */
[-C--:B------:R-:W-:Y:S01]  /*1500*/  FMUL R38, R18, R0.reuse ;  /* 0x0000000012267220 */ /* 0x080fe20000400000 */
[C---:B----4-:R-:W5:Y:S08]  /*1510*/  HMMA.16816.F32 R96, R124.reuse, R24, R96 ;  /* 0x000000187c60723c */ /* 0x050f700000001860 */
[----:B------:R5:W5:Y:S02]  /*1520*/  HMMA.16816.F32 R24, R124, R26, R36 ;  /* 0x0000001a7c18723c */ /* 0x000b640000001824 */
[----:B-----5:R-:W1:Y:S01]  /*1530*/  LDSM.16.M88.4 R36, [R11] ;  /* 0x000000000b24783b */ /* 0x020e620000000200 */
[-C--:B------:R-:W-:Y:S01]  /*1540*/  FMUL R89, R17, R0.reuse ;  /* 0x0000000011597220 */ /* 0x080fe20000400000 */
[----:B------:R-:W-:Y:S01]  /*1550*/  FMUL R88, R16, R0 ;  /* 0x0000000010587220 */ /* 0x000fe20000400000 */
[----:B------:R-:W-:-:S03]  /*1560*/  IMAD.U32 R16, R166, 0x2, R219 ;  /* 0x00000002a6107824 */ /* 0x000fc600078e00db */
[C---:B------:R-:W-:Y:S02]  /*1570*/  HMMA.16816.F32 R156, R124.reuse, R44, R156 ;  /* 0x0000002c7c9c723c */ /* 0x040fe4000000189c */
[----:B------:R-:W-:Y:S06]  /*1580*/  LDSM.16.M88.4 R52, [R16] ;  /* 0x000000001034783b */ /* 0x000fec0000000200 */
[C---:B------:R-:W-:Y:S08]  /*1590*/  HMMA.16816.F32 R88, R124.reuse, R40, R88 ;  /* 0x000000287c58723c */ /* 0x040ff00000001858 */
[C---:B------:R5:W-:Y:S07]  /*15a0*/  HMMA.16816.F32 R40, R124.reuse, R42, R12 ;  /* 0x0000002a7c28723c */ /* 0x040bee000000180c */
[C---:B-----5:R-:W-:Y:S01]  /*15b0*/  IMAD.U32 R12, R166.reuse, 0x2, R222 ;  /* 0x00000002a60c7824 */ /* 0x060fe200078e00de */
[C---:B------:R5:W-:Y:S01]  /*15c0*/  HMMA.16816.F32 R44, R124.reuse, R46, R20 ;  /* 0x0000002e7c2c723c */ /* 0x040be20000001814 */
[C---:B------:R-:W-:Y:S01]  /*15d0*/  LEA R13, R166.reuse, R221, 0x1 ;  /* 0x000000dda60d7211 */ /* 0x040fe200078e08ff */
[C---:B------:R-:W-:Y:S01]  /*15e0*/  IMAD.U32 R14, R166.reuse, 0x2, R220 ;  /* 0x00000002a60e7824 */ /* 0x040fe200078e00dc */
[C---:B------:R-:W-:Y:S01]  /*15f0*/  LEA R15, R167.reuse, R241, 0x1 ;  /* 0x000000f1a70f7211 */ /* 0x040fe200078e08ff */
[----:B------:R-:W2:Y:S03]  /*1600*/  LDSM.16.M88.4 R92, [R12] ;  /* 0x000000000c5c783b */ /* 0x000ea60000000200 */
[----:B-----5:R-:W-:Y:S01]  /*1610*/  IMAD.U32 R20, R167, 0x2, R240 ;  /* 0x00000002a7147824 */ /* 0x020fe200078e00f0 */
[C---:B------:R-:W-:Y:S01]  /*1620*/  HMMA.16816.F32 R80, R124.reuse, R56, R80 ;  /* 0x000000387c50723c */ /* 0x040fe20000001850 */
[----:B------:R-:W3:Y:S04]  /*1630*/  LDSM.16.M88.4 R72, [R13] ;  /* 0x000000000d48783b */ /* 0x000ee80000000200 */
[----:B------:R-:W4:Y:S03]  /*1640*/  LDSM.16.M88.4 R140, [R14] ;  /* 0x000000000e8c783b */ /* 0x000f260000000200 */
[----:B------:R5:W-:Y:S01]  /*1650*/  HMMA.16816.F32 R56, R124, R58, R132 ;  /* 0x0000003a7c38723c */ /* 0x000be20000001884 */
[----:B------:R-:W3:Y:S04]  /*1660*/  LDSM.16.M88.4 R64, [R15] ;  /* 0x000000000f40783b */ /* 0x000ee80000000200 */
[----:B-----5:R-:W3:Y:S01]  /*1670*/  LDSM.16.M88.4 R124, [R20] ;  /* 0x00000000147c783b */ /* 0x020ee20000000200 */
[----:B------:R-:W-:-:S02]  /*1680*/  LEA R17, R166, R218, 0x1 ;  /* 0x000000daa6117211 */ /* 0x000fc400078e08ff */
[C---:B0-----:R-:W5:Y:S01]  /*1690*/  HMMA.16816.F32 R84, R128.reuse, R100, R84 ;  /* 0x000000648054723c */ /* 0x041f620000001854 */
[C---:B------:R-:W-:Y:S01]  /*16a0*/  IMAD.U32 R18, R166.reuse, 0x2, R217 ;  /* 0x00000002a6127824 */ /* 0x040fe200078e00d9 */
[C---:B------:R-:W-:Y:S01]  /*16b0*/  LEA R19, R166.reuse, R216, 0x1 ;  /* 0x000000d8a6137211 */ /* 0x040fe200078e08ff */
[----:B------:R-:W0:Y:S04]  /*16c0*/  LDSM.16.M88.4 R120, [R17] ;  /* 0x000000001178783b */ /* 0x000e280000000200 */
[----:B------:R-:W0:Y:S01]  /*16d0*/  LDSM.16.M88.4 R116, [R18] ;  /* 0x000000001274783b */ /* 0x000e220000000200 */
[----:B------:R-:W5:Y:S03]  /*16e0*/  HMMA.16816.F32 R48, R128, R102, R48 ;  /* 0x000000668030723c */ /* 0x000f660000001830 */
[----:B------:R-:W0:Y:S05]  /*16f0*/  LDSM.16.M88.4 R112, [R19] ;  /* 0x000000001370783b */ /* 0x000e2a0000000200 */
[C---:B-1----:R-:W5:Y:S08]  /*1700*/  HMMA.16816.F32 R96, R36.reuse, R100, R96 ;  /* 0x000000642460723c */ /* 0x042f700000001860 */
[----:B------:R-:W5:Y:S01]  /*1710*/  HMMA.16816.F32 R24, R36, R102, R24 ;  /* 0x000000662418723c */ /* 0x000f620000001818 */
[----:B------:R-:W-:Y:S01]  /*1720*/  LEA R21, R167, R239, 0x1 ;  /* 0x000000efa7157211 */ /* 0x000fe200078e08ff */
[----:B------:R-:W-:-:S04]  /*1730*/  IMAD.U32 R22, R166, 0x2, R215 ;  /* 0x00000002a6167824 */ /* 0x000fc800078e00d7 */
[----:B------:R-:W-:Y:S02]  /*1740*/  LDSM.16.M88.4 R136, [R21] ;  /* 0x000000001588783b */ /* 0x000fe40000000200 */
[C---:B--2---:R-:W5:Y:S02]  /*1750*/  HMMA.16816.F32 R68, R128.reuse, R92, R68 ;  /* 0x0000005c8044723c */ /* 0x044f640000001844 */
[----:B------:R-:W1:Y:S06]  /*1760*/  LDSM.16.M88.4 R132, [R22] ;  /* 0x000000001684783b */ /* 0x000e6c0000000200 */
[C---:B------:R-:W5:Y:S08]  /*1770*/  HMMA.16816.F32 R60, R128.reuse, R94, R60 ;  /* 0x0000005e803c723c */ /* 0x040f70000000183c */
[C---:B---3--:R-:W5:Y:S08]  /*1780*/  HMMA.16816.F32 R108, R128.reuse, R72, R108 ;  /* 0x00000048806c723c */ /* 0x048f70000000186c */
[C---:B------:R-:W5:Y:S08]  /*1790*/  HMMA.16816.F32 R76, R128.reuse, R74, R76 ;  /* 0x0000004a804c723c */ /* 0x040f70000000184c */
[C---:B----4-:R-:W5:Y:S08]  /*17a0*/  HMMA.16816.F32 R104, R128.reuse, R140, R104 ;  /* 0x0000008c8068723c */ /* 0x050f700000001868 */
[----:B------:R-:W5:Y:S08]  /*17b0*/  HMMA.16816.F32 R28, R128, R142, R28 ;  /* 0x0000008e801c723c */ /* 0x000f70000000181c */
[C---:B-----5:R-:W-:Y:S08]  /*17c0*/  HMMA.16816.F32 R84, R64.reuse, R52, R84 ;  /* 0x000000344054723c */ /* 0x060ff00000001854 */
[----:B------:R-:W-:Y:S08]  /*17d0*/  HMMA.16816.F32 R48, R64, R54, R48 ;  /* 0x000000364030723c */ /* 0x000ff00000001830 */
[C---:B------:R-:W-:Y:S08]  /*17e0*/  HMMA.16816.F32 R96, R124.reuse, R52, R96 ;  /* 0x000000347c60723c */ /* 0x040ff00000001860 */
[----:B------:R5:W-:Y:S07]  /*17f0*/  HMMA.16816.F32 R52, R124, R54, R24 ;  /* 0x000000367c34723c */ /* 0x000bee0000001818 */
[C---:B-----5:R-:W-:Y:S01]  /*1800*/  IMAD.U32 R26, R167.reuse, 0x2, R238 ;  /* 0x00000002a71a7824 */ /* 0x060fe200078e00ee */
[C---:B------:R-:W5:Y:S08]  /*1810*/  HMMA.16816.F32 R156, R36.reuse, R92, R156 ;  /* 0x0000005c249c723c */ /* 0x040f70000000189c */
[C---:B------:R-:W5:Y:S08]  /*1820*/  HMMA.16816.F32 R88, R36.reuse, R72, R88 ;  /* 0x000000482458723c */ /* 0x040f700000001858 */
[C---:B------:R-:W5:Y:S08]  /*1830*/  HMMA.16816.F32 R80, R36.reuse, R140, R80 ;  /* 0x0000008c2450723c */ /* 0x040f700000001850 */
[C---:B------:R5:W5:Y:S02]  /*1840*/  HMMA.16816.F32 R44, R36.reuse, R94, R44 ;  /* 0x0000005e242c723c */ /* 0x040b64000000182c */
[----:B-----5:R-:W2:Y:S06]  /*1850*/  LDSM.16.M88.4 R92, [R26] ;  /* 0x000000001a5c783b */ /* 0x020eac0000000200 */
[C---:B------:R5:W5:Y:S01]  /*1860*/  HMMA.16816.F32 R40, R36.reuse, R74, R40 ;  /* 0x0000004a2428723c */ /* 0x040b620000001828 */
[C---:B------:R-:W-:Y:S01]  /*1870*/  LEA R23, R166.reuse, R214, 0x1 ;  /* 0x000000d6a6177211 */ /* 0x040fe200078e08ff */
[C---:B------:R-:W-:Y:S01]  /*1880*/  IMAD.U32 R24, R166.reuse, 0x2, R213 ;  /* 0x00000002a6187824 */ /* 0x040fe200078e00d5 */
[C---:B------:R-:W-:Y:S01]  /*1890*/  LEA R25, R166.reuse, R212, 0x1 ;  /* 0x000000d4a6197211 */ /* 0x040fe200078e08ff */
[----:B-----5:R-:W-:Y:S04]  /*18a0*/  LDSM.16.M88.4 R72, [R168] ;  /* 0x00000000a848783b */ /* 0x020fe80000000200 */
[----:B------:R5:W5:Y:S01]  /*18b0*/  HMMA.16816.F32 R140, R36, R142, R56 ;  /* 0x0000008e248c723c */ /* 0x000b620000001838 */
[----:B------:R-:W-:Y:S04]  /*18c0*/  LDSM.16.M88.4 R128, [R25] ;  /* 0x000000001980783b */ /* 0x000fe80000000200 */
[----:B-----5:R-:W3:Y:S03]  /*18d0*/  LDSM.16.M88.4 R36, [R23] ;  /* 0x000000001724783b */ /* 0x020ee60000000200 */
[C---:B0-----:R-:W5:Y:S08]  /*18e0*/  HMMA.16816.F32 R68, R64.reuse, R120, R68 ;  /* 0x000000784044723c */ /* 0x041f700000001844 */
[C---:B------:R-:W5:Y:S08]  /*18f0*/  HMMA.16816.F32 R60, R64.reuse, R122, R60 ;  /* 0x0000007a403c723c */ /* 0x040f70000000183c */
[C---:B------:R-:W5:Y:S08]  /*1900*/  HMMA.16816.F32 R108, R64.reuse, R116, R108 ;  /* 0x00000074406c723c */ /* 0x040f70000000186c */
[C---:B------:R-:W5:Y:S08]  /*1910*/  HMMA.16816.F32 R76, R64.reuse, R118, R76 ;  /* 0x00000076404c723c */ /* 0x040f70000000184c */
[C---:B------:R-:W5:Y:S01]  /*1920*/  HMMA.16816.F32 R104, R64.reuse, R112, R104 ;  /* 0x000000704068723c */ /* 0x040f620000001868 */
[C---:B------:R-:W-:Y:S01]  /*1930*/  LEA R27, R166.reuse, R210, 0x1 ;  /* 0x000000d2a61b7211 */ /* 0x040fe200078e08ff */
[----:B------:R-:W-:Y:S04]  /*1940*/  LDSM.16.M88.4 R56, [R169] ;  /* 0x00000000a938783b */ /* 0x000fe80000000200 */
[----:B------:R-:W-:Y:S02]  /*1950*/  LDSM.16.M88.4 R100, [R27] ;  /* 0x000000001b64783b */ /* 0x000fe40000000200 */
[----:B------:R5:W5:Y:S02]  /*1960*/  HMMA.16816.F32 R64, R64, R114, R28 ;  /* 0x000000724040723c */ /* 0x000b64000000181c */
[----:B-----5:R-:W0:Y:S06]  /*1970*/  LDSM.16.M88.4 R28, [R24] ;  /* 0x00000000181c783b */ /* 0x020e2c0000000200 */
[C---:B------:R-:W-:Y:S08]  /*1980*/  HMMA.16816.F32 R156, R124.reuse, R120, R156 ;  /* 0x000000787c9c723c */ /* 0x040ff0000000189c */
[C---:B------:R-:W5:Y:S08]  /*1990*/  HMMA.16816.F32 R88, R124.reuse, R116, R88 ;  /* 0x000000747c58723c */ /* 0x040f700000001858 */
[C---:B------:R-:W-:Y:S08]  /*19a0*/  HMMA.16816.F32 R80, R124.reuse, R112, R80 ;  /* 0x000000707c50723c */ /* 0x040ff00000001850 */
[C---:B------:R5:W-:Y:S02]  /*19b0*/  HMMA.16816.F32 R120, R124.reuse, R122, R44 ;  /* 0x0000007a7c78723c */ /* 0x040be4000000182c */
[----:B-----5:R-:W-:Y:S06]  /*19c0*/  LDSM.16.M88.4 R44, [R179] ;  /* 0x00000000b32c783b */ /* 0x020fec0000000200 */
[C---:B------:R5:W5:Y:S02]  /*19d0*/  HMMA.16816.F32 R116, R124.reuse, R118, R40 ;  /* 0x000000767c74723c */ /* 0x040b640000001828 */
[----:B-----5:R-:W4:Y:S06]  /*19e0*/  LDSM.16.M88.4 R40, [R180] ;  /* 0x00000000b428783b */ /* 0x020f2c0000000200 */
[----:B------:R5:W-:Y:S02]  /*19f0*/  HMMA.16816.F32 R112, R124, R114, R140 ;  /* 0x000000727c70723c */ /* 0x000be4000000188c */
[----:B-----5:R-:W0:Y:S06]  /*1a00*/  LDSM.16.M88.4 R124, [R170] ;  /* 0x00000000aa7c783b */ /* 0x020e2c0000000200 */
[C---:B-1----:R-:W5:Y:S08]  /*1a10*/  HMMA.16816.F32 R84, R136.reuse, R132, R84 ;  /* 0x000000848854723c */ /* 0x042f700000001854 */
[----:B------:R-:W5:Y:S08]  /*1a20*/  HMMA.16816.F32 R48, R136, R134, R48 ;  /* 0x000000868830723c */ /* 0x000f700000001830 */
[C---:B--2---:R-:W5:Y:S08]  /*1a30*/  HMMA.16816.F32 R96, R92.reuse, R132, R96 ;  /* 0x000000845c60723c */ /* 0x044f700000001860 */
[----:B------:R-:W5:Y:S01]  /*1a40*/  HMMA.16816.F32 R52, R92, R134, R52 ;  /* 0x000000865c34723c */ /* 0x000f620000001834 */
[----:B------:R-:W-:Y:S01]  /*1a50*/  LEA R177, R167, R235, 0x1 ;  /* 0x000000eba7b17211 */ /* 0x000fe200078e08ff */
[C---:B------:R-:W-:Y:S01]  /*1a60*/  IMAD.U32 R178, R166.reuse, 0x2, R207 ;  /* 0x00000002a6b27824 */ /* 0x040fe200078e00cf */
[C---:B------:R-:W-:Y:S01]  /*1a70*/  LEA R171, R166.reuse, R206, 0x1 ;  /* 0x000000cea6ab7211 */ /* 0x040fe200078e08ff */
[C---:B------:R-:W-:Y:S01]  /*1a80*/  IMAD.U32 R172, R166.reuse, 0x2, R205 ;  /* 0x00000002a6ac7824 */ /* 0x040fe200078e00cd */
[----:B------:R-:W-:-:S03]  /*1a90*/  LEA R173, R166, R204, 0x1 ;  /* 0x000000cca6ad7211 */ /* 0x000fc600078e08ff */
[C---:B---3--:R-:W5:Y:S01]  /*1aa0*/  HMMA.16816.F32 R68, R136.reuse, R36, R68 ;  /* 0x000000248844723c */ /* 0x048f620000001844 */
[C---:B------:R-:W-:Y:S01]  /*1ab0*/  IMAD.U32 R174, R167.reuse, 0x2, R234 ;  /* 0x00000002a7ae7824 */ /* 0x040fe200078e00ea */
[----:B------:R-:W-:Y:S04]  /*1ac0*/  LDSM.16.M88.4 R152, [R171] ;  /* 0x00000000ab98783b */ /* 0x000fe80000000200 */
[----:B------:R-:W-:Y:S02]  /*1ad0*/  LDSM.16.M88.4 R148, [R172] ;  /* 0x00000000ac94783b */ /* 0x000fe40000000200 */
[C---:B------:R-:W5:Y:S02]  /*1ae0*/  HMMA.16816.F32 R60, R136.reuse, R38, R60 ;  /* 0x00000026883c723c */ /* 0x040f64000000183c */
[----:B------:R-:W-:Y:S06]  /*1af0*/  LDSM.16.M88.4 R144, [R173] ;  /* 0x00000000ad90783b */ /* 0x000fec0000000200 */
[C---:B0-----:R-:W5:Y:S08]  /*1b00*/  HMMA.16816.F32 R108, R136.reuse, R28, R108 ;  /* 0x0000001c886c723c */ /* 0x041f70000000186c */
[C---:B------:R-:W5:Y:S08]  /*1b10*/  HMMA.16816.F32 R76, R136.reuse, R30, R76 ;  /* 0x0000001e884c723c */ /* 0x040f70000000184c */
[C---:B------:R-:W5:Y:S08]  /*1b20*/  HMMA.16816.F32 R104, R136.reuse, R128, R104 ;  /* 0x000000808868723c */ /* 0x040f700000001868 */
[----:B------:R-:W5:Y:S08]  /*1b30*/  HMMA.16816.F32 R64, R136, R130, R64 ;  /* 0x000000828840723c */ /* 0x000f700000001840 */
[C---:B------:R-:W5:Y:S08]  /*1b40*/  HMMA.16816.F32 R88, R92.reuse, R28, R88 ;  /* 0x0000001c5c58723c */ /* 0x040f700000001858 */
[C---:B------:R-:W5:Y:S08]  /*1b50*/  HMMA.16816.F32 R28, R92.reuse, R30, R116 ;  /* 0x0000001e5c1c723c */ /* 0x040f700000001874 */
[C---:B------:R-:W5:Y:S08]  /*1b60*/  HMMA.16816.F32 R156, R92.reuse, R36, R156 ;  /* 0x000000245c9c723c */ /* 0x040f70000000189c */
[----:B------:R-:W-:Y:S08]  /*1b70*/  HMMA.16816.F32 R80, R92, R128, R80 ;  /* 0x000000805c50723c */ /* 0x000ff00000001850 */
[C---:B----45:R-:W-:Y:S08]  /*1b80*/  HMMA.16816.F32 R84, R44.reuse, R40, R84 ;  /* 0x000000282c54723c */ /* 0x070ff00000001854 */
[----:B------:R-:W-:Y:S08]  /*1b90*/  HMMA.16816.F32 R48, R44, R42, R48 ;  /* 0x0000002a2c30723c */ /* 0x000ff00000001830 */
[----:B------:R-:W-:Y:S08]  /*1ba0*/  HMMA.16816.F32 R96, R124, R40, R96 ;  /* 0x000000287c60723c */ /* 0x000ff00000001860 */
[C---:B------:R5:W5:Y:S02]  /*1bb0*/  HMMA.16816.F32 R36, R92.reuse, R38, R120 ;  /* 0x000000265c24723c */ /* 0x040b640000001878 */
[----:B-----5:R-:W-:Y:S06]  /*1bc0*/  LDSM.16.M88.4 R120, [R177] ;  /* 0x00000000b178783b */ /* 0x020fec0000000200 */
[----:B------:R5:W-:Y:S02]  /*1bd0*/  HMMA.16816.F32 R128, R92, R130, R112 ;  /* 0x000000825c80723c */ /* 0x000be40000001870 */
[----:B-----5:R-:W0:Y:S06]  /*1be0*/  LDSM.16.M88.4 R112, [R178] ;  /* 0x00000000b270783b */ /* 0x020e2c0000000200 */
[----:B------:R5:W-:Y:S02]  /*1bf0*/  HMMA.16816.F32 R40, R124, R42, R52 ;  /* 0x0000002a7c28723c */ /* 0x000be40000001834 */
[----:B-----5:R-:W1:Y:S01]  /*1c00*/  LDSM.16.M88.4 R52, [R174] ;  /* 0x00000000ae34783b */ /* 0x020e620000000200 */
[----:B------:R-:W-:-:S02]  /*1c10*/  LEA R175, R167, R233, 0x1 ;  /* 0x000000e9a7af7211 */ /* 0x000fc400078e08ff */
[----:B------:R-:W-:-:S03]  /*1c20*/  LEA R176, R166, R203, 0x1 ;  /* 0x000000cba6b07211 */ /* 0x000fc600078e08ff */
[C---:B------:R-:W5:Y:S02]  /*1c30*/  HMMA.16816.F32 R68, R44.reuse, R100, R68 ;  /* 0x000000642c44723c */ /* 0x040f640000001844 */
[----:B------:R-:W-:Y:S06]  /*1c40*/  LDSM.16.M88.4 R116, [R176] ;  /* 0x00000000b074783b */ /* 0x000fec0000000200 */
[C---:B------:R-:W5:Y:S08]  /*1c50*/  HMMA.16816.F32 R60, R44.reuse, R102, R60 ;  /* 0x000000662c3c723c */ /* 0x040f70000000183c */
[C---:B------:R-:W5:Y:S08]  /*1c60*/  HMMA.16816.F32 R108, R44.reuse, R72, R108 ;  /* 0x000000482c6c723c */ /* 0x040f70000000186c */
[C---:B------:R-:W5:Y:S08]  /*1c70*/  HMMA.16816.F32 R76, R44.reuse, R74, R76 ;  /* 0x0000004a2c4c723c */ /* 0x040f70000000184c */
[C---:B------:R-:W5:Y:S08]  /*1c80*/  HMMA.16816.F32 R104, R44.reuse, R56, R104 ;  /* 0x000000382c68723c */ /* 0x040f700000001868 */
[----:B------:R5:W5:Y:S02]  /*1c90*/  HMMA.16816.F32 R44, R44, R58, R64 ;  /* 0x0000003a2c2c723c */ /* 0x000b640000001840 */
[----:B-----5:R-:W2:Y:S06]  /*1ca0*/  LDSM.16.M88.4 R64, [R175] ;  /* 0x00000000af40783b */ /* 0x020eac0000000200 */
[C---:B------:R-:W-:Y:S08]  /*1cb0*/  HMMA.16816.F32 R88, R124.reuse, R72, R88 ;  /* 0x000000487c58723c */ /* 0x040ff00000001858 */
[C---:B------:R5:W-:Y:S07]  /*1cc0*/  HMMA.16816.F32 R72, R124.reuse, R74, R28 ;  /* 0x0000004a7c48723c */ /* 0x040bee000000181c */
[C---:B-----5:R-:W-:Y:S01]  /*1cd0*/  IMAD.U32 R28, R166.reuse, 0x2, R202 ;  /* 0x00000002a61c7824 */ /* 0x060fe200078e00ca */
[C---:B------:R-:W-:Y:S01]  /*1ce0*/  LEA R29, R166.reuse, R201, 0x1 ;  /* 0x000000c9a61d7211 */ /* 0x040fe200078e08ff */
[C---:B------:R-:W-:Y:S01]  /*1cf0*/  IMAD.U32 R31, R167.reuse, 0x2, R232 ;  /* 0x00000002a71f7824 */ /* 0x040fe200078e00e8 */
[C---:B------:R-:W-:Y:S01]  /*1d00*/  LEA R30, R166.reuse, R200, 0x1 ;  /* 0x000000c8a61e7211 */ /* 0x040fe200078e08ff */
[C---:B------:R-:W-:Y:S01]  /*1d10*/  HMMA.16816.F32 R156, R124.reuse, R100, R156 ;  /* 0x000000647c9c723c */ /* 0x040fe2000000189c */
[----:B------:R-:W3:Y:S04]  /*1d20*/  LDSM.16.M88.4 R92, [R28] ;  /* 0x000000001c5c783b */ /* 0x000ee80000000200 */
[----:B------:R-:W-:Y:S03]  /*1d30*/  LDSM.16.M88.4 R136, [R30] ;  /* 0x000000001e88783b */ /* 0x000fe60000000200 */
[C---:B------:R5:W-:Y:S01]  /*1d40*/  HMMA.16816.F32 R100, R124.reuse, R102, R36 ;  /* 0x000000667c64723c */ /* 0x040be20000001824 */
[----:B------:R-:W-:Y:S04]  /*1d50*/  LDSM.16.M88.4 R140, [R31] ;  /* 0x000000001f8c783b */ /* 0x000fe80000000200 */
[----:B-----5:R-:W4:Y:S03]  /*1d60*/  LDSM.16.M88.4 R36, [R29] ;  /* 0x000000001d24783b */ /* 0x020f260000000200 */
[----:B------:R-:W5:Y:S08]  /*1d70*/  HMMA.16816.F32 R80, R124, R56, R80 ;  /* 0x000000387c50723c */ /* 0x000f700000001850 */
[C---:B0-----:R-:W5:Y:S08]  /*1d80*/  HMMA.16816.F32 R84, R120.reuse, R112, R84 ;  /* 0x000000707854723c */ /* 0x041f700000001854 */
[C---:B------:R-:W5:Y:S08]  /*1d90*/  HMMA.16816.F32 R48, R120.reuse, R114, R48 ;  /* 0x000000727830723c */ /* 0x040f700000001830 */
[C---:B------:R-:W5:Y:S08]  /*1da0*/  HMMA.16816.F32 R68, R120.reuse, R152, R68 ;  /* 0x000000987844723c */ /* 0x040f700000001844 */
[C---:B------:R-:W5:Y:S08]  /*1db0*/  HMMA.16816.F32 R60, R120.reuse, R154, R60 ;  /* 0x0000009a783c723c */ /* 0x040f70000000183c */
[C---:B------:R-:W5:Y:S08]  /*1dc0*/  HMMA.16816.F32 R108, R120.reuse, R148, R108 ;  /* 0x00000094786c723c */ /* 0x040f70000000186c */
[C---:B------:R-:W5:Y:S08]  /*1dd0*/  HMMA.16816.F32 R76, R120.reuse, R150, R76 ;  /* 0x00000096784c723c */ /* 0x040f70000000184c */
[----:B------:R-:W5:Y:S08]  /*1de0*/  HMMA.16816.F32 R104, R120, R144, R104 ;  /* 0x000000907868723c */ /* 0x000f700000001868 */
[----:B-1----:R-:W5:Y:S08]  /*1df0*/  HMMA.16816.F32 R96, R52, R112, R96 ;  /* 0x000000703460723c */ /* 0x002f700000001860 */
[----:B------:R5:W5:Y:S08]  /*1e00*/  HMMA.16816.F32 R56, R124, R58, R128 ;  /* 0x0000003a7c38723c */ /* 0x000b700000001880 */
[----:B------:R-:W5:Y:S08]  /*1e10*/  HMMA.16816.F32 R44, R120, R146, R44 ;  /* 0x00000092782c723c */ /* 0x000f70000000182c */
[----:B------:R-:W5:Y:S01]  /*1e20*/  HMMA.16816.F32 R40, R52, R114, R40 ;  /* 0x000000723428723c */ /* 0x000f620000001828 */
[----:B------:R-:W-:Y:S01]  /*1e30*/  LEA R34, R167, R231, 0x1 ;  /* 0x000000e7a7227211 */ /* 0x000fe200078e08ff */
[C---:B------:R-:W-:Y:S01]  /*1e40*/  IMAD.U32 R35, R166.reuse, 0x2, R199 ;  /* 0x00000002a6237824 */ /* 0x040fe200078e00c7 */
[----:B------:R-:W-:-:S02]  /*1e50*/  LEA R164, R166, R198, 0x1 ;  /* 0x000000c6a6a47211 */ /* 0x000fc400078e08ff */
[C---:B------:R-:W-:Y:S01]  /*1e60*/  LEA R165, R166.reuse, R197, 0x1 ;  /* 0x000000c5a6a57211 */ /* 0x040fe200078e08ff */
[----:B------:R-:W-:Y:S01]  /*1e70*/  IMAD.U32 R166, R166, 0x2, R196 ;  /* 0x00000002a6a67824 */ /* 0x000fe200078e00c4 */
[----:B------:R-:W-:Y:S01]  /*1e80*/  LEA R167, R167, R230, 0x1 ;  /* 0x000000e6a7a77211 */ /* 0x000fe200078e08ff */
[----:B-----5:R-:W-:Y:S01]  /*1e90*/  HMMA.16816.F32 R80, R52, R144, R80 ;  /* 0x000000903450723c */ /* 0x020fe20000001850 */
[----:B------:R-:W-:Y:S04]  /*1ea0*/  LDSM.16.M88.4 R132, [R34] ;  /* 0x000000002284783b */ /* 0x000fe80000000200 */
[----:B------:R-:W0:Y:S03]  /*1eb0*/  LDSM.16.M88.4 R128, [R35] ;  /* 0x000000002380783b */ /* 0x000e260000000200 */
[C---:B--2---:R-:W-:Y:S01]  /*1ec0*/  HMMA.16816.F32 R84, R64.reuse, R116, R84 ;  /* 0x000000744054723c */ /* 0x044fe20000001854 */
[----:B------:R-:W1:Y:S07]  /*1ed0*/  LDSM.16.M88.4 R124, [R164] ;  /* 0x00000000a47c783b */ /* 0x000e6e0000000200 */
[C---:B------:R-:W-:Y:S08]  /*1ee0*/  HMMA.16816.F32 R48, R64.reuse, R118, R48 ;  /* 0x000000764030723c */ /* 0x040ff00000001830 */
[C---:B---3--:R-:W-:Y:S08]  /*1ef0*/  HMMA.16816.F32 R68, R64.reuse, R92, R68 ;  /* 0x0000005c4044723c */ /* 0x048ff00000001844 */
[C---:B------:R-:W-:Y:S08]  /*1f00*/  HMMA.16816.F32 R60, R64.reuse, R94, R60 ;  /* 0x0000005e403c723c */ /* 0x040ff0000000183c */
[C---:B----4-:R-:W-:Y:S08]  /*1f10*/  HMMA.16816.F32 R108, R64.reuse, R36, R108 ;  /* 0x00000024406c723c */ /* 0x050ff0000000186c */
[C---:B------:R-:W-:Y:S08]  /*1f20*/  HMMA.16816.F32 R76, R64.reuse, R38, R76 ;  /* 0x00000026404c723c */ /* 0x040ff0000000184c */
[----:B------:R-:W-:Y:S08]  /*1f30*/  HMMA.16816.F32 R104, R64, R136, R104 ;  /* 0x000000884068723c */ /* 0x000ff00000001868 */
[----:B------:R-:W-:Y:S08]  /*1f40*/  HMMA.16816.F32 R96, R140, R116, R96 ;  /* 0x000000748c60723c */ /* 0x000ff00000001860 */
[----:B------:R5:W-:Y:S02]  /*1f50*/  HMMA.16816.F32 R144, R52, R146, R56 ;  /* 0x000000923490723c */ /* 0x000be40000001838 */
[----:B-----5:R-:W-:Y:S06]  /*1f60*/  LDSM.16.M88.4 R56, [R166] ;  /* 0x00000000a638783b */ /* 0x020fec0000000200 */
[----:B------:R5:W-:Y:S02]  /*1f70*/  HMMA.16816.F32 R64, R64, R138, R44 ;  /* 0x0000008a4040723c */ /* 0x000be4000000182c */
[----:B-----5:R-:W2:Y:S06]  /*1f80*/  LDSM.16.M88.4 R44, [R165] ;  /* 0x00000000a52c783b */ /* 0x020eac0000000200 */
[----:B------:R5:W-:Y:S02]  /*1f90*/  HMMA.16816.F32 R116, R140, R118, R40 ;  /* 0x000000768c74723c */ /* 0x000be40000001828 */
[----:B-----5:R-:W3:Y:S04]  /*1fa0*/  LDSM.16.M88.4 R40, [R167] ;  /* 0x00000000a728783b */ /* 0x020ee80000000200 */
[----:B------:R-:W-:Y:S06]  /*1fb0*/  BAR.SYNC 0x0 ;  /* 0x0000000000007b1d */ /* 0x000fec0000000000 */
[C---:B------:R-:W5:Y:S01]  /*1fc0*/  HMMA.16816.F32 R156, R52.reuse, R152, R156 ;  /* 0x00000098349c723c */ /* 0x040f62000000189c */
[----:B------:R-:W4:Y:S04]  /*1fd0*/  LDG.E.128 R112, [R32.64+0x8100] ;  /* 0x0081000420707981 */ /* 0x000f28000c1e1d00 */
[----:B------:R-:W4:Y:S03]  /*1fe0*/  LDG.E.128 R120, [R32.64+0xc100] ;  /* 0x00c1000420787981 */ /* 0x000f26000c1e1d00 */
[C---:B------:R-:W5:Y:S08]  /*1ff0*/  HMMA.16816.F32 R88, R52.reuse, R148, R88 ;  /* 0x000000943458723c */ /* 0x040f700000001858 */
[C---:B------:R5:W5:Y:S02]  /*2000*/  HMMA.16816.F32 R152, R52.reuse, R154, R100 ;  /* 0x0000009a3498723c */ /* 0x040b640000001864 */
[----:B-----5:R-:W4:Y:S06]  /*2010*/  LDG.E.128 R100, [R32.64+0x4100] ;  /* 0x0041000420647981 */ /* 0x020f2c000c1e1d00 */
[----:B------:R5:W5:Y:S02]  /*2020*/  HMMA.16816.F32 R148, R52, R150, R72 ;  /* 0x000000963494723c */ /* 0x000b640000001848 */
[----:B-----5:R-:W4:Y:S04]  /*2030*/  LDG.E.128 R72, [R32.64+0x100] ;  /* 0x0001000420487981 */ /* 0x020f28000c1e1d00 */
[----:B------:R-:W4:Y:S02]  /*2040*/  LDG.E.128 R52, [R32.64+0x10100] ;  /* 0x0101000420347981 */ /* 0x000f24000c1e1d00 */
[C---:B------:R-:W-:Y:S08]  /*2050*/  HMMA.16816.F32 R156, R140.reuse, R92, R156 ;  /* 0x0000005c8c9c723c */ /* 0x040ff0000000189c */
[C---:B------:R-:W5:Y:S08]  /*2060*/  HMMA.16816.F32 R88, R140.reuse, R36, R88 ;  /* 0x000000248c58723c */ /* 0x040f700000001858 */
[C---:B------:R-:W-:Y:S08]  /*2070*/  HMMA.16816.F32 R80, R140.reuse, R136, R80 ;  /* 0x000000888c50723c */ /* 0x040ff00000001850 */
[C---:B------:R5:W-:Y:S02]  /*2080*/  HMMA.16816.F32 R92, R140.reuse, R94, R152 ;  /* 0x0000005e8c5c723c */ /* 0x040be40000001898 */
[----:B-----5:R-:W4:Y:S06]  /*2090*/  LDG.E.128 R152, [R32.64+0x20100] ;  /* 0x0201000420987981 */ /* 0x020f2c000c1e1d00 */
[C---:B------:R5:W5:Y:S02]  /*20a0*/  HMMA.16816.F32 R36, R140.reuse, R38, R148 ;  /* 0x000000268c24723c */ /* 0x040b640000001894 */
[----:B-----5:R-:W4:Y:S06]  /*20b0*/  LDG.E.128 R148, [R32.64+0x1c100] ;  /* 0x01c1000420947981 */ /* 0x020f2c000c1e1d00 */
[----:B------:R5:W5:Y:S02]  /*20c0*/  HMMA.16816.F32 R136, R140, R138, R144 ;  /* 0x0000008a8c88723c */ /* 0x000b640000001890 */
[----:B-----5:R-:W4:Y:S04]  /*20d0*/  LDG.E.128 R140, [R32.64+0x14100] ;  /* 0x01410004208c7981 */ /* 0x020f28000c1e1d00 */
[----:B------:R-:W4:Y:S02]  /*20e0*/  LDG.E.128 R144, [R32.64+0x18100] ;  /* 0x0181000420907981 */ /* 0x000f24000c1e1d00 */
[C---:B0-----:R-:W5:Y:S08]  /*20f0*/  HMMA.16816.F32 R84, R132.reuse, R128, R84 ;  /* 0x000000808454723c */ /* 0x041f700000001854 */
[C---:B------:R-:W5:Y:S08]  /*2100*/  HMMA.16816.F32 R48, R132.reuse, R130, R48 ;  /* 0x000000828430723c */ /* 0x040f700000001830 */
[C---:B-1----:R-:W5:Y:S08]  /*2110*/  HMMA.16816.F32 R68, R132.reuse, R124, R68 ;  /* 0x0000007c8444723c */ /* 0x042f700000001844 */
[C---:B------:R-:W5:Y:S08]  /*2120*/  HMMA.16816.F32 R60, R132.reuse, R126, R60 ;  /* 0x0000007e843c723c */ /* 0x040f70000000183c */
[C---:B--2---:R-:W5:Y:S08]  /*2130*/  HMMA.16816.F32 R108, R132.reuse, R44, R108 ;  /* 0x0000002c846c723c */ /* 0x044f70000000186c */
[C---:B------:R-:W5:Y:S08]  /*2140*/  HMMA.16816.F32 R76, R132.reuse, R46, R76 ;  /* 0x0000002e844c723c */ /* 0x040f70000000184c */
[C---:B------:R-:W5:Y:S08]  /*2150*/  HMMA.16816.F32 R104, R132.reuse, R56, R104 ;  /* 0x000000388468723c */ /* 0x040f700000001868 */
[----:B------:R5:W5:Y:S02]  /*2160*/  HMMA.16816.F32 R64, R132, R58, R64 ;  /* 0x0000003a8440723c */ /* 0x000b640000001840 */
[----:B-----5:R-:W2:Y:S06]  /*2170*/  LDG.E.128 R132, [R32.64+0x3c100] ;  /* 0x03c1000420847981 */ /* 0x020eac000c1e1d00 */
[C---:B---3--:R-:W5:Y:S08]  /*2180*/  HMMA.16816.F32 R96, R40.reuse, R128, R96 ;  /* 0x000000802860723c */ /* 0x048f700000001860 */
[C---:B------:R5:W-:Y:S02]  /*2190*/  HMMA.16816.F32 R116, R40.reuse, R130, R116 ;  /* 0x000000822874723c */ /* 0x040be40000001874 */
[----:B-----5:R-:W3:Y:S04]  /*21a0*/  LDG.E.128 R128, [R32.64+0x38100] ;  /* 0x0381000420807981 */ /* 0x020ee8000c1e1d00 */
[----:B----4-:R0:W-:Y:S04]  /*21b0*/  STS.128 [R2+0x440], R112 ;  /* 0x0004407002007388 */ /* 0x0101e80000000c00 */
[----:B------:R1:W-:Y:S04]  /*21c0*/  STS.128 [R2+0x660], R120 ;  /* 0x0006607802007388 */ /* 0x0003e80000000c00 */
[----:B0-----:R-:W4:Y:S04]  /*21d0*/  LDG.E.128 R112, [R32.64+0x30100] ;  /* 0x0301000420707981 */ /* 0x001f28000c1e1d00 */
[----:B------:R0:W-:Y:S04]  /*21e0*/  STS.128 [R2+0x220], R100 ;  /* 0x0002206402007388 */ /* 0x0001e80000000c00 */
[----:B-1----:R-:W4:Y:S04]  /*21f0*/  LDG.E.128 R120, [R32.64+0x34100] ;  /* 0x0341000420787981 */ /* 0x002f28000c1e1d00 */
[----:B------:R1:W-:Y:S04]  /*2200*/  STS.128 [R2], R72 ;  /* 0x0000004802007388 */ /* 0x0003e80000000c00 */
[----:B------:R1:W-:Y:S04]  /*2210*/  STS.128 [R2+0x880], R52 ;  /* 0x0008803402007388 */ /* 0x0003e80000000c00 */
[----:B0-----:R-:W4:Y:S04]  /*2220*/  LDG.E.128 R100, [R32.64+0x2c100] ;  /* 0x02c1000420647981 */ /* 0x001f28000c1e1d00 */
[----:B-1----:R-:W4:Y:S04]  /*2230*/  LDG.E.128 R72, [R32.64+0x28100] ;  /* 0x0281000420487981 */ /* 0x002f28000c1e1d00 */
[----:B------:R-:W4:Y:S04]  /*2240*/  LDG.E.128 R52, [R32.64+0x24100] ;  /* 0x0241000420347981 */ /* 0x000f28000c1e1d00 */
[----:B------:R-:W-:Y:S04]  /*2250*/  STS.128 [R2+0x1100], R152 ;  /* 0x0011009802007388 */ /* 0x000fe80000000c00 */
[----:B------:R-:W-:Y:S04]  /*2260*/  STS.128 [R2+0xee0], R148 ;  /* 0x000ee09402007388 */ /* 0x000fe80000000c00 */
[----:B------:R-:W-:Y:S04]  /*2270*/  STS.128 [R2+0xaa0], R140 ;  /* 0x000aa08c02007388 */ /* 0x000fe80000000c00 */
[----:B------:R-:W-:Y:S01]  /*2280*/  STS.128 [R2+0xcc0], R144 ;  /* 0x000cc09002007388 */ /* 0x000fe20000000c00 */
[C---:B------:R-:W-:Y:S08]  /*2290*/  HMMA.16816.F32 R88, R40.reuse, R44, R88 ;  /* 0x0000002c2858723c */ /* 0x040ff00000001858 */
[C---:B------:R5:W-:Y:S08]  /*22a0*/  HMMA.16816.F32 R44, R40.reuse, R46, R36 ;  /* 0x0000002e282c723c */ /* 0x040bf00000001824 */
[C---:B------:R-:W5:Y:S01]  /*22b0*/  HMMA.16816.F32 R156, R40.reuse, R124, R156 ;  /* 0x0000007c289c723c */ /* 0x040f62000000189c */
[----:B--2---:R-:W-:Y:S04]  /*22c0*/  STS.128 [R2+0x1fe0], R132 ;  /* 0x001fe08402007388 */ /* 0x004fe80000000c00 */
[----:B---3--:R-:W-:Y:S03]  /*22d0*/  STS.128 [R2+0x1dc0], R128 ;  /* 0x001dc08002007388 */ /* 0x008fe60000000c00 */
[C---:B------:R5:W5:Y:S08]  /*22e0*/  HMMA.16816.F32 R124, R40.reuse, R126, R92 ;  /* 0x0000007e287c723c */ /* 0x040b70000000185c */
[C---:B------:R-:W5:Y:S08]  /*22f0*/  HMMA.16816.F32 R80, R40.reuse, R56, R80 ;  /* 0x000000382850723c */ /* 0x040f700000001850 */
[----:B------:R5:W5:Y:S01]  /*2300*/  HMMA.16816.F32 R40, R40, R58, R136 ;  /* 0x0000003a2828723c */ /* 0x000b620000001888 */
[----:B----4-:R-:W-:Y:S04]  /*2310*/  STS.128 [R2+0x1980], R112 ;  /* 0x0019807002007388 */ /* 0x010fe80000000c00 */
[----:B------:R-:W-:Y:S04]  /*2320*/  STS.128 [R2+0x1ba0], R120 ;  /* 0x001ba07802007388 */ /* 0x000fe80000000c00 */
[----:B------:R-:W-:Y:S04]  /*2330*/  STS.128 [R2+0x1760], R100 ;  /* 0x0017606402007388 */ /* 0x000fe80000000c00 */
[----:B------:R-:W-:Y:S04]  /*2340*/  STS.128 [R2+0x1540], R72 ;  /* 0x0015404802007388 */ /* 0x000fe80000000c00 */
[----:B------:R-:W-:Y:S04]  /*2350*/  STS.128 [R2+0x1320], R52 ;  /* 0x0013203402007388 */ /* 0x000fe80000000c00 */
[----:B------:R-:W-:Y:S06]  /*2360*/  BAR.SYNC 0x0 ;  /* 0x0000000000007b1d */ /* 0x000fec0000000000 */
[----:B------:R-:W-:Y:S04]  /*2370*/  LDSM.16.M88.4 R72, [R3] ;  /* 0x000000000348783b */ /* 0x000fe80000000200 */
[----:B------:R-:W0:Y:S04]  /*2380*/  LDSM.16.M88.4 R132, [R4] ;  /* 0x000000000484783b */ /* 0x000e280000000200 */
[----:B------:R-:W1:Y:S04]  /*2390*/  LDSM.16.M88.4 R100, [R5] ;  /* 0x000000000564783b */ /* 0x000e680000000200 */
[----:B------:R-:W2:Y:S04]  /*23a0*/  LDSM.16.M88.4 R52, [R6] ;  /* 0x000000000634783b */ /* 0x000ea80000000200 */
[----:B------:R-:W3:Y:S04]  /*23b0*/  LDSM.16.M88.4 R140, [R7] ;  /* 0x00000000078c783b */ /* 0x000ee80000000200 */
[----:B-----5:R-:W4:Y:S04]  /*23c0*/  LDSM.16.M88.4 R36, [R8] ;  /* 0x000000000824783b */ /* 0x020f280000000200 */
[----:B------:R-:W-:Y:S04]  /*23d0*/  LDSM.16.M88.4 R128, [R9] ;  /* 0x000000000980783b */ /* 0x000fe80000000200 */
[----:B------:R-:W2:Y:S04]  /*23e0*/  LDSM.16.M88.4 R120, [R10] ;  /* 0x000000000a78783b */ /* 0x000ea80000000200 */
[----:B------:R-:W2:Y:S04]  /*23f0*/  LDSM.16.M88.4 R112, [R12] ;  /* 0x000000000c70783b */ /* 0x000ea80000000200 */
[----:B------:R-:W2:Y:S04]  /*2400*/  LDSM.16.M88.4 R92, [R13] ;  /* 0x000000000d5c783b */ /* 0x000ea80000000200 */
[----:B------:R-:W3:Y:S01]  /*2410*/  LDSM.16.M88.4 R56, [R14] ;  /* 0x000000000e38783b */ /* 0x000ee20000000200 */
[C---:B0-----:R-:W5:Y:S03]  /*2420*/  HMMA.16816.F32 R84, R72.reuse, R132, R84 ;  /* 0x000000844854723c */ /* 0x041f660000001854 */
[----:B------:R-:W-:Y:S04]  /*2430*/  LDSM.16.M88.4 R136, [R18] ;  /* 0x000000001288783b */ /* 0x000fe80000000200 */
[----:B------:R-:W-:Y:S01]  /*2440*/  LDSM.16.M88.4 R152, [R171] ;  /* 0x00000000ab98783b */ /* 0x000fe20000000200 */
[C---:B------:R-:W5:Y:S03]  /*2450*/  HMMA.16816.F32 R48, R72.reuse, R134, R48 ;  /* 0x000000864830723c */ /* 0x040f660000001830 */
[----:B------:R-:W-:Y:S04]  /*2460*/  LDSM.16.M88.4 R148, [R172] ;  /* 0x00000000ac94783b */ /* 0x000fe80000000200 */
[----:B------:R-:W-:Y:S01]  /*2470*/  LDSM.16.M88.4 R144, [R173] ;  /* 0x00000000ad90783b */ /* 0x000fe20000000200 */
[C---:B-1----:R-:W5:Y:S08]  /*2480*/  HMMA.16816.F32 R68, R72.reuse, R100, R68 ;  /* 0x000000644844723c */ /* 0x042f700000001844 */
[C---:B------:R-:W5:Y:S08]  /*2490*/  HMMA.16816.F32 R60, R72.reuse, R102, R60 ;  /* 0x00000066483c723c */ /* 0x040f70000000183c */
[C---:B--2---:R-:W5:Y:S08]  /*24a0*/  HMMA.16816.F32 R108, R72.reuse, R52, R108 ;  /* 0x00000034486c723c */ /* 0x044f70000000186c */
[C---:B------:R-:W5:Y:S08]  /*24b0*/  HMMA.16816.F32 R76, R72.reuse, R54, R76 ;  /* 0x00000036484c723c */ /* 0x040f70000000184c */
[C---:B---3--:R-:W5:Y:S08]  /*24c0*/  HMMA.16816.F32 R104, R72.reuse, R140, R104 ;  /* 0x0000008c4868723c */ /* 0x048f700000001868 */
[----:B------:R5:W5:Y:S02]  /*24d0*/  HMMA.16816.F32 R64, R72, R142, R64 ;  /* 0x0000008e4840723c */ /* 0x000b640000001840 */
[----:B-----5:R-:W0:Y:S06]  /*24e0*/  LDSM.16.M88.4 R72, [R11] ;  /* 0x000000000b48783b */ /* 0x020e2c0000000200 */
[C---:B----4-:R-:W5:Y:S08]  /*24f0*/  HMMA.16816.F32 R96, R36.reuse, R132, R96 ;  /* 0x000000842460723c */ /* 0x050f700000001860 */
[C---:B------:R-:W5:Y:S08]  /*2500*/  HMMA.16816.F32 R156, R36.reuse, R100, R156 ;  /* 0x00000064249c723c */ /* 0x040f70000000189c */
[C---:B------:R-:W5:Y:S08]  /*2510*/  HMMA.16816.F32 R88, R36.reuse, R52, R88 ;  /* 0x000000342458723c */ /* 0x040f700000001858 */
[C---:B------:R5:W5:Y:S02]  /*2520*/  HMMA.16816.F32 R116, R36.reuse, R134, R116 ;  /* 0x000000862474723c */ /* 0x040b640000001874 */
[----:B-----5:R-:W-:Y:S06]  /*2530*/  LDSM.16.M88.4 R132, [R19] ;  /* 0x000000001384783b */ /* 0x020fec0000000200 */
[C---:B------:R5:W5:Y:S02]  /*2540*/  HMMA.16816.F32 R100, R36.reuse, R102, R124 ;  /* 0x000000662464723c */ /* 0x040b64000000187c */
[----:B-----5:R-:W-:Y:S06]  /*2550*/  LDSM.16.M88.4 R124, [R21] ;  /* 0x00000000157c783b */ /* 0x020fec0000000200 */
[C---:B------:R5:W5:Y:S02]  /*2560*/  HMMA.16816.F32 R52, R36.reuse, R54, R44 ;  /* 0x000000362434723c */ /* 0x040b64000000182c */
[----:B-----5:R-:W-:Y:S06]  /*2570*/  LDSM.16.M88.4 R44, [R16] ;  /* 0x00000000102c783b */ /* 0x020fec0000000200 */
[C---:B------:R-:W5:Y:S08]  /*2580*/  HMMA.16816.F32 R80, R36.reuse, R140, R80 ;  /* 0x0000008c2450723c */ /* 0x040f700000001850 */
[----:B------:R5:W5:Y:S02]  /*2590*/  HMMA.16816.F32 R140, R36, R142, R40 ;  /* 0x0000008e248c723c */ /* 0x000b640000001828 */
[----:B-----5:R-:W1:Y:S04]  /*25a0*/  LDSM.16.M88.4 R36, [R15] ;  /* 0x000000000f24783b */ /* 0x020e680000000200 */
[----:B------:R-:W2:Y:S02]  /*25b0*/  LDSM.16.M88.4 R40, [R17] ;  /* 0x000000001128783b */ /* 0x000ea40000000200 */
[C---:B------:R-:W5:Y:S08]  /*25c0*/  HMMA.16816.F32 R84, R128.reuse, R120, R84 ;  /* 0x000000788054723c */ /* 0x040f700000001854 */
[C---:B------:R-:W5:Y:S08]  /*25d0*/  HMMA.16816.F32 R48, R128.reuse, R122, R48 ;  /* 0x0000007a8030723c */ /* 0x040f700000001830 */
[C---:B------:R-:W5:Y:S08]  /*25e0*/  HMMA.16816.F32 R68, R128.reuse, R112, R68 ;  /* 0x000000708044723c */ /* 0x040f700000001844 */
[C---:B------:R-:W5:Y:S08]  /*25f0*/  HMMA.16816.F32 R60, R128.reuse, R114, R60 ;  /* 0x00000072803c723c */ /* 0x040f70000000183c */
[C---:B------:R-:W5:Y:S08]  /*2600*/  HMMA.16816.F32 R108, R128.reuse, R92, R108 ;  /* 0x0000005c806c723c */ /* 0x040f70000000186c */
[C---:B------:R-:W5:Y:S08]  /*2610*/  HMMA.16816.F32 R76, R128.reuse, R94, R76 ;  /* 0x0000005e804c723c */ /* 0x040f70000000184c */
[C---:B------:R-:W5:Y:S08]  /*2620*/  HMMA.16816.F32 R104, R128.reuse, R56, R104 ;  /* 0x000000388068723c */ /* 0x040f700000001868 */
[----:B------:R5:W5:Y:S02]  /*2630*/  HMMA.16816.F32 R128, R128, R58, R64 ;  /* 0x0000003a8080723c */ /* 0x000b640000001840 */
[----:B-----5:R-:W3:Y:S06]  /*2640*/  LDSM.16.M88.4 R64, [R20] ;  /* 0x000000001440783b */ /* 0x020eec0000000200 */
[C---:B0-----:R-:W-:Y:S08]  /*2650*/  HMMA.16816.F32 R96, R72.reuse, R120, R96 ;  /* 0x000000784860723c */ /* 0x041ff00000001860 */
[C---:B------:R-:W5:Y:S08]  /*2660*/  HMMA.16816.F32 R156, R72.reuse, R112, R156 ;  /* 0x00000070489c723c */ /* 0x040f70000000189c */
[C---:B------:R-:W-:Y:S08]  /*2670*/  HMMA.16816.F32 R88, R72.reuse, R92, R88 ;  /* 0x0000005c4858723c */ /* 0x040ff00000001858 */
[C---:B------:R5:W-:Y:S02]  /*2680*/  HMMA.16816.F32 R120, R72.reuse, R122, R116 ;  /* 0x0000007a4878723c */ /* 0x040be40000001874 */
[----:B-----5:R-:W0:Y:S06]  /*2690*/  LDSM.16.M88.4 R116, [R22] ;  /* 0x000000001674783b */ /* 0x020e2c0000000200 */
[C---:B------:R5:W5:Y:S02]  /*26a0*/  HMMA.16816.F32 R112, R72.reuse, R114, R100 ;  /* 0x000000724870723c */ /* 0x040b640000001864 */
[----:B-----5:R-:W-:Y:S06]  /*26b0*/  LDSM.16.M88.4 R100, [R24] ;  /* 0x000000001864783b */ /* 0x020fec0000000200 */
[C---:B------:R5:W-:Y:S02]  /*26c0*/  HMMA.16816.F32 R92, R72.reuse, R94, R52 ;  /* 0x0000005e485c723c */ /* 0x040be40000001834 */
[----:B-----5:R-:W4:Y:S06]  /*26d0*/  LDSM.16.M88.4 R52, [R23] ;  /* 0x000000001734783b */ /* 0x020f2c0000000200 */
[C---:B------:R-:W-:Y:S08]  /*26e0*/  HMMA.16816.F32 R80, R72.reuse, R56, R80 ;  /* 0x000000384850723c */ /* 0x040ff00000001850 */
[----:B------:R5:W-:Y:S02]  /*26f0*/  HMMA.16816.F32 R72, R72, R58, R140 ;  /* 0x0000003a4848723c */ /* 0x000be4000000188c */
[----:B-----5:R-:W0:Y:S04]  /*2700*/  LDSM.16.M88.4 R56, [R25] ;  /* 0x000000001938783b */ /* 0x020e280000000200 */
[----:B------:R-:W-:Y:S02]  /*2710*/  LDSM.16.M88.4 R140, [R31] ;  /* 0x000000001f8c783b */ /* 0x000fe40000000200 */
[C---:B-1----:R-:W5:Y:S08]  /*2720*/  HMMA.16816.F32 R84, R36.reuse, R44, R84 ;  /* 0x0000002c2454723c */ /* 0x042f700000001854 */
[C---:B------:R-:W5:Y:S08]  /*2730*/  HMMA.16816.F32 R48, R36.reuse, R46, R48 ;  /* 0x0000002e2430723c */ /* 0x040f700000001830 */
[C---:B--2---:R-:W5:Y:S08]  /*2740*/  HMMA.16816.F32 R68, R36.reuse, R40, R68 ;  /* 0x000000282444723c */ /* 0x044f700000001844 */
[C---:B------:R-:W5:Y:S08]  /*2750*/  HMMA.16816.F32 R60, R36.reuse, R42, R60 ;  /* 0x0000002a243c723c */ /* 0x040f70000000183c */
[C---:B------:R-:W5:Y:S08]  /*2760*/  HMMA.16816.F32 R108, R36.reuse, R136, R108 ;  /* 0x00000088246c723c */ /* 0x040f70000000186c */
[C---:B------:R-:W5:Y:S08]  /*2770*/  HMMA.16816.F32 R76, R36.reuse, R138, R76 ;  /* 0x0000008a244c723c */ /* 0x040f70000000184c */
[C---:B------:R-:W5:Y:S08]  /*2780*/  HMMA.16816.F32 R104, R36.reuse, R132, R104 ;  /* 0x000000842468723c */ /* 0x040f700000001868 */
[----:B------:R5:W5:Y:S02]  /*2790*/  HMMA.16816.F32 R36, R36, R134, R128 ;  /* 0x000000862424723c */ /* 0x000b640000001880 */
[----:B-----5:R-:W1:Y:S06]  /*27a0*/  LDSM.16.M88.4 R128, [R26] ;  /* 0x000000001a80783b */ /* 0x020e6c0000000200 */
[C---:B---3--:R-:W5:Y:S08]  /*27b0*/  HMMA.16816.F32 R156, R64.reuse, R40, R156 ;  /* 0x00000028409c723c */ /* 0x048f70000000189c */
[C---:B------:R5:W5:Y:S02]  /*27c0*/  HMMA.16816.F32 R40, R64.reuse, R42, R112 ;  /* 0x0000002a4028723c */ /* 0x040b640000001870 */
[----:B-----5:R-:W-:Y:S06]  /*27d0*/  LDSM.16.M88.4 R112, [R180] ;  /* 0x00000000b470783b */ /* 0x020fec0000000200 */
[C---:B------:R-:W5:Y:S08]  /*27e0*/  HMMA.16816.F32 R96, R64.reuse, R44, R96 ;  /* 0x0000002c4060723c */ /* 0x040f700000001860 */
[----:B------:R-:W-:Y:S08]  /*27f0*/  HMMA.16816.F32 R88, R64, R136, R88 ;  /* 0x000000884058723c */ /* 0x000ff00000001858 */
[C---:B0-----:R-:W-:Y:S08]  /*2800*/  HMMA.16816.F32 R84, R124.reuse, R116, R84 ;  /* 0x000000747c54723c */ /* 0x041ff00000001854 */
[C---:B------:R-:W-:Y:S08]  /*2810*/  HMMA.16816.F32 R48, R124.reuse, R118, R48 ;  /* 0x000000767c30723c */ /* 0x040ff00000001830 */
[C---:B----4-:R-:W-:Y:S08]  /*2820*/  HMMA.16816.F32 R68, R124.reuse, R52, R68 ;  /* 0x000000347c44723c */ /* 0x050ff00000001844 */
[C---:B------:R-:W-:Y:S08]  /*2830*/  HMMA.16816.F32 R60, R124.reuse, R54, R60 ;  /* 0x000000367c3c723c */ /* 0x040ff0000000183c */
[C---:B------:R-:W-:Y:S08]  /*2840*/  HMMA.16816.F32 R108, R124.reuse, R100, R108 ;  /* 0x000000647c6c723c */ /* 0x040ff0000000186c */
[C---:B------:R-:W-:Y:S08]  /*2850*/  HMMA.16816.F32 R76, R124.reuse, R102, R76 ;  /* 0x000000667c4c723c */ /* 0x040ff0000000184c */
[----:B------:R-:W-:Y:S08]  /*2860*/  HMMA.16816.F32 R104, R124, R56, R104 ;  /* 0x000000387c68723c */ /* 0x000ff00000001868 */
[C---:B------:R5:W5:Y:S02]  /*2870*/  HMMA.16816.F32 R44, R64.reuse, R46, R120 ;  /* 0x0000002e402c723c */ /* 0x040b640000001878 */
[----:B-----5:R-:W-:Y:S06]  /*2880*/  LDSM.16.M88.4 R120, [R179] ;  /* 0x00000000b378783b */ /* 0x020fec0000000200 */
[----:B------:R5:W-:Y:S02]  /*2890*/  HMMA.16816.F32 R136, R64, R138, R92 ;  /* 0x0000008a4088723c */ /* 0x000be4000000185c */
[----:B-----5:R-:W0:Y:S06]  /*28a0*/  LDSM.16.M88.4 R92, [R27] ;  /* 0x000000001b5c783b */ /* 0x020e2c0000000200 */
[----:B------:R5:W-:Y:S02]  /*28b0*/  HMMA.16816.F32 R124, R124, R58, R36 ;  /* 0x0000003a7c7c723c */ /* 0x000be40000001824 */
[----:B-----5:R-:W2:Y:S06]  /*28c0*/  LDSM.16.M88.4 R36, [R170] ;  /* 0x00000000aa24783b */ /* 0x020eac0000000200 */
[----:B------:R-:W5:Y:S08]  /*28d0*/  HMMA.16816.F32 R80, R64, R132, R80 ;  /* 0x000000844050723c */ /* 0x000f700000001850 */
[----:B-1----:R-:W5:Y:S08]  /*28e0*/  HMMA.16816.F32 R156, R128, R52, R156 ;  /* 0x00000034809c723c */ /* 0x002f70000000189c */
[----:B------:R5:W5:Y:S02]  /*28f0*/  HMMA.16816.F32 R132, R64, R134, R72 ;  /* 0x000000864084723c */ /* 0x000b640000001848 */
[----:B-----5:R-:W1:Y:S04]  /*2900*/  LDSM.16.M88.4 R72, [R168] ;  /* 0x00000000a848783b */ /* 0x020e680000000200 */
[----:B------:R-:W3:Y:S02]  /*2910*/  LDSM.16.M88.4 R64, [R169] ;  /* 0x00000000a940783b */ /* 0x000ee40000000200 */
[C---:B------:R5:W5:Y:S02]  /*2920*/  HMMA.16816.F32 R52, R128.reuse, R54, R40 ;  /* 0x000000368034723c */ /* 0x040b640000001828 */
[----:B-----5:R-:W-:Y:S06]  /*2930*/  LDSM.16.M88.4 R40, [R178] ;  /* 0x00000000b228783b */ /* 0x020fec0000000200 */
[C---:B------:R-:W5:Y:S08]  /*2940*/  HMMA.16816.F32 R96, R128.reuse, R116, R96 ;  /* 0x000000748060723c */ /* 0x040f700000001860 */
[C---:B------:R5:W5:Y:S02]  /*2950*/  HMMA.16816.F32 R116, R128.reuse, R118, R44 ;  /* 0x000000768074723c */ /* 0x040b64000000182c */
[----:B-----5:R-:W4:Y:S06]  /*2960*/  LDSM.16.M88.4 R44, [R177] ;  /* 0x00000000b12c783b */ /* 0x020f2c0000000200 */
[C---:B------:R-:W5:Y:S08]  /*2970*/  HMMA.16816.F32 R88, R128.reuse, R100, R88 ;  /* 0x000000648058723c */ /* 0x040f700000001858 */
[----:B------:R-:W5:Y:S08]  /*2980*/  HMMA.16816.F32 R80, R128, R56, R80 ;  /* 0x000000388050723c */ /* 0x000f700000001850 */
[C---:B0-----:R-:W-:Y:S08]  /*2990*/  HMMA.16816.F32 R68, R120.reuse, R92, R68 ;  /* 0x0000005c7844723c */ /* 0x041ff00000001844 */
[----:B------:R-:W-:Y:S08]  /*29a0*/  HMMA.16816.F32 R60, R120, R94, R60 ;  /* 0x0000005e783c723c */ /* 0x000ff0000000183c */
[----:B--2---:R-:W-:Y:S08]  /*29b0*/  HMMA.16816.F32 R156, R36, R92, R156 ;  /* 0x0000005c249c723c */ /* 0x004ff0000000189c */
[C---:B------:R5:W5:Y:S02]  /*29c0*/  HMMA.16816.F32 R100, R128.reuse, R102, R136 ;  /* 0x000000668064723c */ /* 0x040b640000001888 */
[----:B-----5:R-:W-:Y:S06]  /*29d0*/  LDSM.16.M88.4 R136, [R30] ;  /* 0x000000001e88783b */ /* 0x020fec0000000200 */
[----:B------:R5:W5:Y:S02]  /*29e0*/  HMMA.16816.F32 R56, R128, R58, R132 ;  /* 0x0000003a8038723c */ /* 0x000b640000001884 */
[----:B-----5:R-:W-:Y:S04]  /*29f0*/  LDSM.16.M88.4 R132, [R34] ;  /* 0x000000002284783b */ /* 0x020fe80000000200 */
[----:B------:R-:W-:Y:S02]  /*2a00*/  LDSM.16.M88.4 R128, [R35] ;  /* 0x000000002380783b */ /* 0x000fe40000000200 */
[----:B------:R5:W-:Y:S02]  /*2a10*/  HMMA.16816.F32 R92, R36, R94, R52 ;  /* 0x0000005e245c723c */ /* 0x000be40000001834 */
[----:B-----5:R-:W0:Y:S06]  /*2a20*/  LDSM.16.M88.4 R52, [R174] ;  /* 0x00000000ae34783b */ /* 0x020e2c0000000200 */
[C---:B------:R-:W5:Y:S08]  /*2a30*/  HMMA.16816.F32 R84, R120.reuse, R112, R84 ;  /* 0x000000707854723c */ /* 0x040f700000001854 */
[C---:B------:R-:W5:Y:S08]  /*2a40*/  HMMA.16816.F32 R48, R120.reuse, R114, R48 ;  /* 0x000000727830723c */ /* 0x040f700000001830 */
[C---:B-1----:R-:W5:Y:S08]  /*2a50*/  HMMA.16816.F32 R108, R120.reuse, R72, R108 ;  /* 0x00000048786c723c */ /* 0x042f70000000186c */
[C---:B------:R-:W5:Y:S08]  /*2a60*/  HMMA.16816.F32 R76, R120.reuse, R74, R76 ;  /* 0x0000004a784c723c */ /* 0x040f70000000184c */
[----:B---3--:R-:W5:Y:S08]  /*2a70*/  HMMA.16816.F32 R104, R120, R64, R104 ;  /* 0x000000407868723c */ /* 0x008f700000001868 */
[----:B------:R-:W5:Y:S08]  /*2a80*/  HMMA.16816.F32 R96, R36, R112, R96 ;  /* 0x000000702460723c */ /* 0x000f700000001860 */
[----:B------:R5:W5:Y:S02]  /*2a90*/  HMMA.16816.F32 R120, R120, R66, R124 ;  /* 0x000000427878723c */ /* 0x000b64000000187c */
[----:B-----5:R-:W-:Y:S06]  /*2aa0*/  LDSM.16.M88.4 R124, [R164] ;  /* 0x00000000a47c783b */ /* 0x020fec0000000200 */
[C---:B------:R5:W5:Y:S02]  /*2ab0*/  HMMA.16816.F32 R112, R36.reuse, R114, R116 ;  /* 0x000000722470723c */ /* 0x040b640000001874 */
[----:B-----5:R-:W-:Y:S06]  /*2ac0*/  LDSM.16.M88.4 R116, [R176] ;  /* 0x00000000b074783b */ /* 0x020fec0000000200 */
[C---:B------:R-:W-:Y:S08]  /*2ad0*/  HMMA.16816.F32 R88, R36.reuse, R72, R88 ;  /* 0x000000482458723c */ /* 0x040ff00000001858 */
[C---:B------:R-:W5:Y:S08]  /*2ae0*/  HMMA.16816.F32 R80, R36.reuse, R64, R80 ;  /* 0x000000402450723c */ /* 0x040f700000001850 */
[C---:B------:R5:W-:Y:S02]  /*2af0*/  HMMA.16816.F32 R72, R36.reuse, R74, R100 ;  /* 0x0000004a2448723c */ /* 0x040be40000001864 */
[----:B-----5:R-:W-:Y:S06]  /*2b00*/  LDSM.16.M88.4 R100, [R28] ;  /* 0x000000001c64783b */ /* 0x020fec0000000200 */
[----:B------:R5:W-:Y:S02]  /*2b10*/  HMMA.16816.F32 R64, R36, R66, R56 ;  /* 0x000000422440723c */ /* 0x000be40000001838 */
[----:B-----5:R-:W1:Y:S04]  /*2b20*/  LDSM.16.M88.4 R56, [R175] ;  /* 0x00000000af38783b */ /* 0x020e680000000200 */
[----:B------:R-:W2:Y:S02]  /*2b30*/  LDSM.16.M88.4 R36, [R29] ;  /* 0x000000001d24783b */ /* 0x000ea40000000200 */
[C---:B----4-:R-:W5:Y:S08]  /*2b40*/  HMMA.16816.F32 R84, R44.reuse, R40, R84 ;  /* 0x000000282c54723c */ /* 0x050f700000001854 */
[C---:B------:R-:W5:Y:S08]  /*2b50*/  HMMA.16816.F32 R48, R44.reuse, R42, R48 ;  /* 0x0000002a2c30723c */ /* 0x040f700000001830 */
[C---:B------:R-:W5:Y:S08]  /*2b60*/  HMMA.16816.F32 R68, R44.reuse, R152, R68 ;  /* 0x000000982c44723c */ /* 0x040f700000001844 */
[C---:B------:R-:W5:Y:S08]  /*2b70*/  HMMA.16816.F32 R60, R44.reuse, R154, R60 ;  /* 0x0000009a2c3c723c */ /* 0x040f70000000183c */
[C---:B------:R-:W5:Y:S08]  /*2b80*/  HMMA.16816.F32 R108, R44.reuse, R148, R108 ;  /* 0x000000942c6c723c */ /* 0x040f70000000186c */
[C---:B------:R-:W5:Y:S08]  /*2b90*/  HMMA.16816.F32 R76, R44.reuse, R150, R76 ;  /* 0x000000962c4c723c */ /* 0x040f70000000184c */
[----:B------:R-:W5:Y:S08]  /*2ba0*/  HMMA.16816.F32 R104, R44, R144, R104 ;  /* 0x000000902c68723c */ /* 0x000f700000001868 */
[----:B0-----:R-:W5:Y:S08]  /*2bb0*/  HMMA.16816.F32 R96, R52, R40, R96 ;  /* 0x000000283460723c */ /* 0x001f700000001860 */
[----:B------:R-:W5:Y:S08]  /*2bc0*/  HMMA.16816.F32 R44, R44, R146, R120 ;  /* 0x000000922c2c723c */ /* 0x000f700000001878 */
[C---:B------:R-:W5:Y:S08]  /*2bd0*/  HMMA.16816.F32 R40, R52.reuse, R42, R112 ;  /* 0x0000002a3428723c */ /* 0x040f700000001870 */
[----:B------:R-:W-:Y:S08]  /*2be0*/  HMMA.16816.F32 R80, R52, R144, R80 ;  /* 0x000000903450723c */ /* 0x000ff00000001850 */
[C---:B-1---5:R-:W-:Y:S08]  /*2bf0*/  HMMA.16816.F32 R84, R56.reuse, R116, R84 ;  /* 0x000000743854723c */ /* 0x062ff00000001854 */
[C---:B------:R-:W-:Y:S08]  /*2c00*/  HMMA.16816.F32 R48, R56.reuse, R118, R48 ;  /* 0x000000763830723c */ /* 0x040ff00000001830 */
[C---:B------:R-:W-:Y:S08]  /*2c10*/  HMMA.16816.F32 R68, R56.reuse, R100, R68 ;  /* 0x000000643844723c */ /* 0x040ff00000001844 */
[C---:B------:R-:W-:Y:S08]  /*2c20*/  HMMA.16816.F32 R60, R56.reuse, R102, R60 ;  /* 0x00000066383c723c */ /* 0x040ff0000000183c */
[C---:B--2---:R-:W-:Y:S08]  /*2c30*/  HMMA.16816.F32 R108, R56.reuse, R36, R108 ;  /* 0x00000024386c723c */ /* 0x044ff0000000186c */
[C---:B------:R-:W-:Y:S08]  /*2c40*/  HMMA.16816.F32 R76, R56.reuse, R38, R76 ;  /* 0x00000026384c723c */ /* 0x040ff0000000184c */
[----:B------:R-:W-:Y:S08]  /*2c50*/  HMMA.16816.F32 R104, R56, R136, R104 ;  /* 0x000000883868723c */ /* 0x000ff00000001868 */
[----:B------:R-:W-:Y:S08]  /*2c60*/  HMMA.16816.F32 R96, R140, R116, R96 ;  /* 0x000000748c60723c */ /* 0x000ff00000001860 */
[----:B------:R5:W-:Y:S02]  /*2c70*/  HMMA.16816.F32 R144, R52, R146, R64 ;  /* 0x000000923490723c */ /* 0x000be40000001840 */
[----:B-----5:R-:W-:Y:S06]  /*2c80*/  LDSM.16.M88.4 R64, [R167] ;  /* 0x00000000a740783b */ /* 0x020fec0000000200 */
[----:B------:R5:W-:Y:S02]  /*2c90*/  HMMA.16816.F32 R56, R56, R138, R44 ;  /* 0x0000008a3838723c */ /* 0x000be4000000182c */
[----:B-----5:R-:W0:Y:S06]  /*2ca0*/  LDSM.16.M88.4 R44, [R165] ;  /* 0x00000000a52c783b */ /* 0x020e2c0000000200 */
[----:B------:R5:W-:Y:S02]  /*2cb0*/  HMMA.16816.F32 R116, R140, R118, R40 ;  /* 0x000000768c74723c */ /* 0x000be40000001828 */
[----:B-----5:R-:W1:Y:S04]  /*2cc0*/  LDSM.16.M88.4 R40, [R166] ;  /* 0x00000000a628783b */ /* 0x020e680000000200 */
[----:B------:R-:W-:Y:S06]  /*2cd0*/  BAR.SYNC 0x0 ;  /* 0x0000000000007b1d */ /* 0x000fec0000000000 */
[C---:B------:R-:W5:Y:S01]  /*2ce0*/  HMMA.16816.F32 R156, R52.reuse, R152, R156 ;  /* 0x00000098349c723c */ /* 0x040f62000000189c */
[----:B------:R-:W2:Y:S04]  /*2cf0*/  LDG.E.128 R112, [R32.64+0x8200] ;  /* 0x0082000420707981 */ /* 0x000ea8000c1e1d00 */
[----:B------:R-:W3:Y:S03]  /*2d00*/  LDG.E.128 R120, [R32.64+0xc200] ;  /* 0x00c2000420787981 */ /* 0x000ee6000c1e1d00 */
        /* <DEDUP_REMOVED lines=16> */
[C---:B------:R-:W5:Y:S08]  /*2e10*/  HMMA.16816.F32 R84, R132.reuse, R128, R84 ;  /* 0x000000808454723c */ /* 0x040f700000001854 */
[C---:B------:R-:W5:Y:S08]  /*2e20*/  HMMA.16816.F32 R48, R132.reuse, R130, R48 ;  /* 0x000000828430723c */ /* 0x040f700000001830 */
[C---:B------:R-:W5:Y:S08]  /*2e30*/  HMMA.16816.F32 R68, R132.reuse, R124, R68 ;  /* 0x0000007c8444723c */ /* 0x040f700000001844 */
[C---:B------:R-:W5:Y:S08]  /*2e40*/  HMMA.16816.F32 R60, R132.reuse, R126, R60 ;  /* 0x0000007e843c723c */ /* 0x040f70000000183c */
[C---:B0-----:R-:W5:Y:S08]  /*2e50*/  HMMA.16816.F32 R108, R132.reuse, R44, R108 ;  /* 0x0000002c846c723c */ /* 0x041f70000000186c */
[C---:B------:R-:W5:Y:S08]  /*2e60*/  HMMA.16816.F32 R76, R132.reuse, R46, R76 ;  /* 0x0000002e844c723c */ /* 0x040f70000000184c */
[C---:B-1----:R-:W5:Y:S08]  /*2e70*/  HMMA.16816.F32 R104, R132.reuse, R40, R104 ;  /* 0x000000288468723c */ /* 0x042f700000001868 */
[----:B------:R5:W5:Y:S02]  /*2e80*/  HMMA.16816.F32 R56, R132, R42, R56 ;  /* 0x0000002a8438723c */ /* 0x000b640000001838 */
[----:B-----5:R-:W4:Y:S06]  /*2e90*/  LDG.E.128 R132, [R32.64+0x3c200] ;  /* 0x03c2000420847981 */ /* 0x020f2c000c1e1d00 */
[C---:B------:R-:W5:Y:S08]  /*2ea0*/  HMMA.16816.F32 R96, R64.reuse, R128, R96 ;  /* 0x000000804060723c */ /* 0x040f700000001860 */
[C---:B------:R5:W-:Y:S02]  /*2eb0*/  HMMA.16816.F32 R116, R64.reuse, R130, R116 ;  /* 0x000000824074723c */ /* 0x040be40000001874 */
[----:B-----5:R-:W4:Y:S04]  /*2ec0*/  LDG.E.128 R128, [R32.64+0x38200] ;  /* 0x0382000420807981 */ /* 0x020f28000c1e1d00 */
[----:B--2---:R0:W-:Y:S04]  /*2ed0*/  STS.128 [R2+0x440], R112 ;  /* 0x0004407002007388 */ /* 0x0041e80000000c00 */
[----:B---3--:R1:W-:Y:S04]  /*2ee0*/  STS.128 [R2+0x660], R120 ;  /* 0x0006607802007388 */ /* 0x0083e80000000c00 */
[----:B0-----:R-:W2:Y:S04]  /*2ef0*/  LDG.E.128 R112, [R32.64+0x30200] ;  /* 0x0302000420707981 */ /* 0x001ea8000c1e1d00 */
[----:B----4-:R0:W-:Y:S04]  /*2f00*/  STS.128 [R2+0x220], R92 ;  /* 0x0002205c02007388 */ /* 0x0101e80000000c00 */
[----:B-1----:R-:W3:Y:S04]  /*2f10*/  LDG.E.128 R120, [R32.64+0x34200] ;  /* 0x0342000420787981 */ /* 0x002ee8000c1e1d00 */
[----:B------:R1:W-:Y:S04]  /*2f20*/  STS.128 [R2], R72 ;  /* 0x0000004802007388 */ /* 0x0003e80000000c00 */
[----:B------:R4:W-:Y:S04]  /*2f30*/  STS.128 [R2+0x880], R52 ;  /* 0x0008803402007388 */ /* 0x0009e80000000c00 */
[----:B0-----:R-:W3:Y:S04]  /*2f40*/  LDG.E.128 R92, [R32.64+0x2c200] ;  /* 0x02c20004205c7981 */ /* 0x001ee8000c1e1d00 */
[----:B-1----:R-:W3:Y:S04]  /*2f50*/  LDG.E.128 R72, [R32.64+0x28200] ;  /* 0x0282000420487981 */ /* 0x002ee8000c1e1d00 */
[----:B----4-:R-:W4:Y:S04]  /*2f60*/  LDG.E.128 R52, [R32.64+0x24200] ;  /* 0x0242000420347981 */ /* 0x010f28000c1e1d00 */
[----:B------:R-:W-:Y:S04]  /*2f70*/  STS.128 [R2+0x1100], R152 ;  /* 0x0011009802007388 */ /* 0x000fe80000000c00 */
[----:B------:R-:W-:Y:S04]  /*2f80*/  STS.128 [R2+0xee0], R148 ;  /* 0x000ee09402007388 */ /* 0x000fe80000000c00 */
[----:B------:R-:W-:Y:S04]  /*2f90*/  STS.128 [R2+0xaa0], R140 ;  /* 0x000aa08c02007388 */ /* 0x000fe80000000c00 */
[----:B------:R-:W-:Y:S01]  /*2fa0*/  STS.128 [R2+0xcc0], R144 ;  /* 0x000cc09002007388 */ /* 0x000fe20000000c00 */
[C---:B------:R-:W-:Y:S08]  /*2fb0*/  HMMA.16816.F32 R88, R64.reuse, R44, R88 ;  /* 0x0000002c4058723c */ /* 0x040ff00000001858 */
[C---:B------:R5:W-:Y:S08]  /*2fc0*/  HMMA.16816.F32 R44, R64.reuse, R46, R36 ;  /* 0x0000002e402c723c */ /* 0x040bf00000001824 */
[C---:B------:R-:W5:Y:S01]  /*2fd0*/  HMMA.16816.F32 R156, R64.reuse, R124, R156 ;  /* 0x0000007c409c723c */ /* 0x040f62000000189c */
[----:B------:R-:W-:Y:S04]  /*2fe0*/  STS.128 [R2+0x1fe0], R132 ;  /* 0x001fe08402007388 */ /* 0x000fe80000000c00 */
[----:B------:R-:W-:Y:S03]  /*2ff0*/  STS.128 [R2+0x1dc0], R128 ;  /* 0x001dc08002007388 */ /* 0x000fe60000000c00 */
[C---:B------:R5:W5:Y:S08]  /*3000*/  HMMA.16816.F32 R124, R64.reuse, R126, R100 ;  /* 0x0000007e407c723c */ /* 0x040b700000001864 */
[C---:B------:R-:W5:Y:S08]  /*3010*/  HMMA.16816.F32 R80, R64.reuse, R40, R80 ;  /* 0x000000284050723c */ /* 0x040f700000001850 */
[----:B------:R5:W5:Y:S01]  /*3020*/  HMMA.16816.F32 R40, R64, R42, R136 ;  /* 0x0000002a4028723c */ /* 0x000b620000001888 */
[----:B--2---:R-:W-:Y:S04]  /*3030*/  STS.128 [R2+0x1980], R112 ;  /* 0x0019807002007388 */ /* 0x004fe80000000c00 */
[----:B---3--:R-:W-:Y:S04]  /*3040*/  STS.128 [R2+0x1ba0], R120 ;  /* 0x001ba07802007388 */ /* 0x008fe80000000c00 */
[----:B------:R-:W-:Y:S04]  /*3050*/  STS.128 [R2+0x1760], R92 ;  /* 0x0017605c02007388 */ /* 0x000fe80000000c00 */
[----:B------:R-:W-:Y:S04]  /*3060*/  STS.128 [R2+0x1540], R72 ;  /* 0x0015404802007388 */ /* 0x000fe80000000c00 */
[----:B----4-:R-:W-:Y:S04]  /*3070*/  STS.128 [R2+0x1320], R52 ;  /* 0x0013203402007388 */ /* 0x010fe80000000c00 */
        /* <DEDUP_REMOVED lines=163> */
[C---:B------:R5:W-:Y:S02]  /*3ab0*/  HMMA.16816.F32 R92, R136.reuse, R94, R152 ;  /* 0x0000005e885c723c */ /* 0x040be40000001898 */
[----:B-----5:R-:W4:Y:S06]  /*3ac0*/  LDG.E.128 R152, [R32.64+0x20300] ;  /* 0x0203000420987981 */ /* 0x020f2c000c1e1d00 */
[C---:B------:R5:W5:Y:S02]  /*3ad0*/  HMMA.16816.F32 R36, R136.reuse, R38, R148 ;  /* 0x000000268824723c */ /* 0x040b640000001894 */
[----:B-----5:R-:W4:Y:S06]  /*3ae0*/  LDG.E.128 R148, [R32.64+0x1c300] ;  /* 0x01c3000420947981 */ /* 0x020f2c000c1e1d00 */
[C---:B------:R-:W5:Y:S08]  /*3af0*/  HMMA.16816.F32 R80, R136.reuse, R140, R80 ;  /* 0x0000008c8850723c */ /* 0x040f700000001850 */
        /* <DEDUP_REMOVED lines=161> */
[C---:B------:R-:W5:Y:S08]  /*4510*/  HMMA.16816.F32 R88, R44.reuse, R72, R88 ;  /* 0x000000482c58723c */ /* 0x040f700000001858 */
[C---:B------:R-:W-:Y:S08]  /*4520*/  HMMA.16816.F32 R80, R44.reuse, R64, R80 ;  /* 0x000000402c50723c */ /* 0x040ff00000001850 */
        /* <DEDUP_REMOVED lines=27> */
[----:B-----5:R-:W-:Y:S06]  /*46e0*/  LDSM.16.M88.4 R40, [R166] ;  /* 0x00000000a628783b */ /* 0x020fec0000000200 */
[----:B------:R5:W-:Y:S02]  /*46f0*/  HMMA.16816.F32 R116, R140, R118, R36 ;  /* 0x000000768c74723c */ /* 0x000be40000001824 */
[----:B-----5:R-:W0:Y:S04]  /*4700*/  LDSM.16.M88.4 R36, [R165] ;  /* 0x00000000a524783b */ /* 0x020e280000000200 */
        /* <DEDUP_REMOVED lines=26> */
[C---:B------:R-:W5:Y:S08]  /*48b0*/  HMMA.16816.F32 R104, R132.reuse, R40, R104 ;  /* 0x000000288468723c */ /* 0x040f700000001868 */
        /* <DEDUP_REMOVED lines=21> */
[C---:B------:R-:W5:Y:S08]  /*4a10*/  HMMA.16816.F32 R156, R72.reuse, R124, R156 ;  /* 0x0000007c489c723c */ /* 0x040f70000000189c */
[C---:B------:R-:W5:Y:S01]  /*4a20*/  HMMA.16816.F32 R80, R72.reuse, R40, R80 ;  /* 0x000000284850723c */ /* 0x040f620000001850 */
[----:B------:R-:W-:Y:S04]  /*4a30*/  STS.128 [R2+0x1fe0], R132 ;  /* 0x001fe08402007388 */ /* 0x000fe80000000c00 */
[----:B------:R-:W-:Y:S03]  /*4a40*/  STS.128 [R2+0x1dc0], R128 ;  /* 0x001dc08002007388 */ /* 0x000fe60000000c00 */
[C---:B------:R5:W5:Y:S08]  /*4a50*/  HMMA.16816.F32 R124, R72.reuse, R126, R100 ;  /* 0x0000007e487c723c */ /* 0x040b700000001864 */
        /* <DEDUP_REMOVED lines=56> */
[C---:B------:R-:W-:Y:S08]  /*4de0*/  HMMA.16816.F32 R80, R64.reuse, R72, R80 ;  /* 0x000000484050723c */ /* 0x040ff00000001850 */
[C---:B------:R5:W-:Y:S02]  /*4df0*/  HMMA.16816.F32 R120, R64.reuse, R122, R116 ;  /* 0x0000007a4078723c */ /* 0x040be40000001874 */
[----:B-----5:R-:W0:Y:S06]  /*4e00*/  LDSM.16.M88.4 R116, [R22] ;  /* 0x000000001674783b */ /* 0x020e2c0000000200 */
[C---:B------:R5:W5:Y:S02]  /*4e10*/  HMMA.16816.F32 R112, R64.reuse, R114, R92 ;  /* 0x000000724070723c */ /* 0x040b64000000185c */
[----:B-----5:R-:W-:Y:S06]  /*4e20*/  LDSM.16.M88.4 R92, [R24] ;  /* 0x00000000185c783b */ /* 0x020fec0000000200 */
[C---:B------:R5:W-:Y:S02]  /*4e30*/  HMMA.16816.F32 R100, R64.reuse, R102, R52 ;  /* 0x000000664064723c */ /* 0x040be40000001834 */
[----:B-----5:R-:W4:Y:S06]  /*4e40*/  LDSM.16.M88.4 R52, [R23] ;  /* 0x000000001734783b */ /* 0x020f2c0000000200 */
        /* <DEDUP_REMOVED lines=308> */
[C---:B------:R-:W-:Y:S08]  /*6190*/  HMMA.16816.F32 R80, R52.reuse, R144, R80 ;  /* 0x000000903450723c */ /* 0x040ff00000001850 */
        /* <DEDUP_REMOVED lines=254> */
[C---:B------:R5:W-:Y:S01]  /*7180*/  HMMA.16816.F32 R124, R40.reuse, R126, R92 ;  /* 0x0000007e287c723c */ /* 0x040be2000000185c */
[----:B------:R-:W-:Y:S04]  /*7190*/  STS.128 [R2+0x1fe0], R132 ;  /* 0x001fe08402007388 */ /* 0x000fe80000000c00 */
[----:B------:R-:W-:Y:S03]  /*71a0*/  STS.128 [R2+0x1dc0], R128 ;  /* 0x001dc08002007388 */ /* 0x000fe60000000c00 */
        /* <DEDUP_REMOVED lines=397> */
[C---:B-1----:R-:W5:Y:S08]  /*8a80*/  HMMA.16816.F32 R96, R40.reuse, R128, R96 ;  /* 0x000000802860723c */ /* 0x042f700000001860 */
        /* <DEDUP_REMOVED lines=1194> */
[----:B------:R-:W5:Y:S08]  /*d530*/  HMMA.16816.F32 R120, R120, R58, R124 ;  /* 0x0000003a7878723c */ /* 0x000f70000000187c */
[C---:B------:R5:W5:Y:S02]  /*d540*/  HMMA.16816.F32 R112, R36.reuse, R114, R116 ;  /* 0x000000722470723c */ /* 0x040b640000001874 */
[----:B-----5:R-:W-:Y:S06]  /*d550*/  LDSM.16.M88.4 R116, [R28] ;  /* 0x000000001c74783b */ /* 0x020fec0000000200 */
[C---:B------:R-:W5:Y:S08]  /*d560*/  HMMA.16816.F32 R88, R36.reuse, R72, R88 ;  /* 0x000000482458723c */ /* 0x040f700000001858 */
        /* <DEDUP_REMOVED lines=16> */
[C---:B------:R-:W5:Y:S08]  /*d670*/  HMMA.16816.F32 R156, R52.reuse, R152, R156 ;  /* 0x00000098349c723c */ /* 0x040f70000000189c */
        /* <DEDUP_REMOVED lines=10> */
[C---:B------:R5:W5:Y:S02]  /*d720*/  HMMA.16816.F32 R152, R52.reuse, R154, R100 ;  /* 0x0000009a3498723c */ /* 0x040b640000001864 */
[----:B-----5:R-:W0:Y:S06]  /*d730*/  LDSM.16.M88.4 R100, [R164] ;  /* 0x00000000a464783b */ /* 0x020e2c0000000200 */
[C---:B------:R-:W5:Y:S08]  /*d740*/  HMMA.16816.F32 R148, R52.reuse, R150, R72 ;  /* 0x000000963494723c */ /* 0x040f700000001848 */
[----:B------:R5:W5:Y:S02]  /*d750*/  HMMA.16816.F32 R144, R52, R146, R56 ;  /* 0x000000923490723c */ /* 0x000b640000001838 */
[----:B-----5:R-:W1:Y:S06]  /*d760*/  LDSM.16.M88.4 R52, [R165] ;  /* 0x00000000a534783b */ /* 0x020e6c0000000200 */
[----:B------:R5:W5:Y:S02]  /*d770*/  HMMA.16816.F32 R64, R64, R142, R44 ;  /* 0x0000008e4040723c */ /* 0x000b64000000182c */
[----:B-----5:R-:W-:Y:S06]  /*d780*/  LDSM.16.M88.4 R44, [R167] ;  /* 0x00000000a72c783b */ /* 0x020fec0000000200 */
[C---:B------:R5:W5:Y:S02]  /*d790*/  HMMA.16816.F32 R92, R136.reuse, R94, R40 ;  /* 0x0000005e885c723c */ /* 0x040b640000001828 */
[----:B-----5:R-:W2:Y:S04]  /*d7a0*/  LDSM.16.M88.4 R40, [R166] ;  /* 0x00000000a628783b */ /* 0x020ea80000000200 */
[----:B------:R-:W-:Y:S06]  /*d7b0*/  BAR.SYNC 0x0 ;  /* 0x0000000000007b1d */ /* 0x000fec0000000000 */
[----:B------:R-:W3:Y:S04]  /*d7c0*/  LDG.E.128 R72, [R32.64+0xf00] ;  /* 0x000f000420487981 */ /* 0x000ee8000c1e1d00 */
[----:B------:R-:W4:Y:S04]  /*d7d0*/  LDG.E.128 R112, [R32.64+0x4f00] ;  /* 0x004f000420707981 */ /* 0x000f28000c1e1d00 */
[----:B------:R-:W4:Y:S04]  /*d7e0*/  LDG.E.128 R120, [R32.64+0x8f00] ;  /* 0x008f000420787981 */ /* 0x000f28000c1e1d00 */
[----:B------:R-:W4:Y:S04]  /*d7f0*/  LDG.E.128 R124, [R32.64+0xcf00] ;  /* 0x00cf0004207c7981 */ /* 0x000f28000c1e1d00 */
[----:B------:R-:W4:Y:S01]  /*d800*/  LDG.E.128 R56, [R32.64+0x10f00] ;  /* 0x010f000420387981 */ /* 0x000f22000c1e1d00 */
        /* <DEDUP_REMOVED lines=12> */
[C---:B0-----:R-:W5:Y:S08]  /*d8d0*/  HMMA.16816.F32 R68, R132.reuse, R100, R68 ;  /* 0x000000648444723c */ /* 0x041f700000001844 */
[C---:B------:R-:W5:Y:S08]  /*d8e0*/  HMMA.16816.F32 R60, R132.reuse, R102, R60 ;  /* 0x00000066843c723c */ /* 0x040f70000000183c */
[C---:B-1----:R-:W5:Y:S08]  /*d8f0*/  HMMA.16816.F32 R108, R132.reuse, R52, R108 ;  /* 0x00000034846c723c */ /* 0x042f70000000186c */
[C---:B------:R-:W5:Y:S08]  /*d900*/  HMMA.16816.F32 R76, R132.reuse, R54, R76 ;  /* 0x00000036844c723c */ /* 0x040f70000000184c */
[C---:B--2---:R-:W5:Y:S08]  /*d910*/  HMMA.16816.F32 R104, R132.reuse, R40, R104 ;  /* 0x000000288468723c */ /* 0x044f700000001868 */
[----:B------:R5:W5:Y:S02]  /*d920*/  HMMA.16816.F32 R64, R132, R42, R64 ;  /* 0x0000002a8440723c */ /* 0x000b640000001840 */
[----:B-----5:R-:W4:Y:S06]  /*d930*/  LDG.E.128 R132, [R32.64+0x3cf00] ;  /* 0x03cf000420847981 */ /* 0x020f2c000c1e1d00 */
[C---:B------:R-:W5:Y:S08]  /*d940*/  HMMA.16816.F32 R96, R44.reuse, R128, R96 ;  /* 0x000000802c60723c */ /* 0x040f700000001860 */
[C---:B------:R5:W-:Y:S02]  /*d950*/  HMMA.16816.F32 R92, R44.reuse, R130, R92 ;  /* 0x000000822c5c723c */ /* 0x040be4000000185c */
[----:B-----5:R-:W4:Y:S04]  /*d960*/  LDG.E.128 R128, [R32.64+0x38f00] ;  /* 0x038f000420807981 */ /* 0x020f28000c1e1d00 */
[----:B---3--:R0:W-:Y:S04]  /*d970*/  STS.128 [R2], R72 ;  /* 0x0000004802007388 */ /* 0x0081e80000000c00 */
[----:B----4-:R1:W-:Y:S04]  /*d980*/  STS.128 [R2+0x220], R112 ;  /* 0x0002207002007388 */ /* 0x0103e80000000c00 */
[----:B------:R3:W-:Y:S04]  /*d990*/  STS.128 [R2+0x440], R120 ;  /* 0x0004407802007388 */ /* 0x0007e80000000c00 */
[----:B------:R-:W-:Y:S04]  /*d9a0*/  STS.128 [R2+0x660], R124 ;  /* 0x0006607c02007388 */ /* 0x000fe80000000c00 */
[----:B------:R4:W-:Y:S04]  /*d9b0*/  STS.128 [R2+0x880], R56 ;  /* 0x0008803802007388 */ /* 0x0009e80000000c00 */
[----:B0-----:R-:W2:Y:S04]  /*d9c0*/  LDG.E.128 R72, [R32.64+0x28f00] ;  /* 0x028f000420487981 */ /* 0x001ea8000c1e1d00 */
[----:B-1----:R-:W2:Y:S04]  /*d9d0*/  LDG.E.128 R112, [R32.64+0x2cf00] ;  /* 0x02cf000420707981 */ /* 0x002ea8000c1e1d00 */
[----:B---3--:R-:W3:Y:S04]  /*d9e0*/  LDG.E.128 R120, [R32.64+0x30f00] ;  /* 0x030f000420787981 */ /* 0x008ee8000c1e1d00 */
[----:B----4-:R-:W4:Y:S04]  /*d9f0*/  LDG.E.128 R56, [R32.64+0x24f00] ;  /* 0x024f000420387981 */ /* 0x010f28000c1e1d00 */
        /* <DEDUP_REMOVED lines=14> */
[----:B------:R-:W-:Y:S04]  /*dae0*/  STS.128 [R2+0x1760], R112 ;  /* 0x0017607002007388 */ /* 0x000fe80000000c00 */
[----:B---3--:R-:W-:Y:S04]  /*daf0*/  STS.128 [R2+0x1980], R120 ;  /* 0x0019807802007388 */ /* 0x008fe80000000c00 */
[----:B----4-:R-:W-:Y:S04]  /*db00*/  STS.128 [R2+0x1320], R56 ;  /* 0x0013203802007388 */ /* 0x010fe80000000c00 */
        /* <DEDUP_REMOVED lines=48> */
[C---:B0-----:R-:W5:Y:S08]  /*de10*/  HMMA.16816.F32 R96, R112.reuse, R124, R96 ;  /* 0x0000007c7060723c */ /* 0x041f700000001860 */
[C---:B------:R-:W5:Y:S08]  /*de20*/  HMMA.16816.F32 R156, R112.reuse, R120, R156 ;  /* 0x00000078709c723c */ /* 0x040f70000000189c */
[C---:B------:R-:W-:Y:S08]  /*de30*/  HMMA.16816.F32 R88, R112.reuse, R116, R88 ;  /* 0x000000747058723c */ /* 0x040ff00000001858 */
[C---:B------:R5:W5:Y:S02]  /*de40*/  HMMA.16816.F32 R124, R112.reuse, R126, R92 ;  /* 0x0000007e707c723c */ /* 0x040b64000000185c */
[----:B-----5:R-:W-:Y:S06]  /*de50*/  LDSM.16.M88.4 R92, [R24] ;  /* 0x00000000185c783b */ /* 0x020fec0000000200 */
[C---:B------:R5:W5:Y:S02]  /*de60*/  HMMA.16816.F32 R120, R112.reuse, R122, R72 ;  /* 0x0000007a7078723c */ /* 0x040b640000001848 */
[----:B-----5:R-:W0:Y:S06]  /*de70*/  LDSM.16.M88.4 R72, [R22] ;  /* 0x000000001648783b */ /* 0x020e2c0000000200 */
[C---:B------:R5:W-:Y:S02]  /*de80*/  HMMA.16816.F32 R116, R112.reuse, R118, R56 ;  /* 0x000000767074723c */ /* 0x040be40000001838 */
[----:B-----5:R-:W4:Y:S06]  /*de90*/  LDSM.16.M88.4 R56, [R23] ;  /* 0x000000001738783b */ /* 0x020f2c0000000200 */
[C---:B------:R-:W5:Y:S08]  /*dea0*/  HMMA.16816.F32 R80, R112.reuse, R40, R80 ;  /* 0x000000287050723c */ /* 0x040f700000001850 */
        /* <DEDUP_REMOVED lines=13> */
[C---:B------:R-:W5:Y:S08]  /*df80*/  HMMA.16816.F32 R156, R64.reuse, R44, R156 ;  /* 0x0000002c409c723c */ /* 0x040f70000000189c */
[C---:B------:R5:W5:Y:S02]  /*df90*/  HMMA.16816.F32 R52, R64.reuse, R54, R124 ;  /* 0x000000364034723c */ /* 0x040b64000000187c */
[----:B-----5:R-:W-:Y:S06]  /*dfa0*/  LDSM.16.M88.4 R124, [R179] ;  /* 0x00000000b37c783b */ /* 0x020fec0000000200 */
[C---:B------:R5:W5:Y:S02]  /*dfb0*/  HMMA.16816.F32 R44, R64.reuse, R46, R120 ;  /* 0x0000002e402c723c */ /* 0x040b640000001878 */
[----:B-----5:R-:W2:Y:S06]  /*dfc0*/  LDSM.16.M88.4 R120, [R180] ;  /* 0x00000000b478783b */ /* 0x020eac0000000200 */
[C---:B------:R-:W5:Y:S08]  /*dfd0*/  HMMA.16816.F32 R88, R64.reuse, R136, R88 ;  /* 0x000000884058723c */ /* 0x040f700000001858 */
[----:B------:R-:W5:Y:S08]  /*dfe0*/  HMMA.16816.F32 R80, R64, R132, R80 ;  /* 0x000000844050723c */ /* 0x000f700000001850 */
[C---:B0-----:R-:W5:Y:S08]  /*dff0*/  HMMA.16816.F32 R84, R100.reuse, R72, R84 ;  /* 0x000000486454723c */ /* 0x041f700000001854 */
[C---:B------:R-:W5:Y:S08]  /*e000*/  HMMA.16816.F32 R48, R100.reuse, R74, R48 ;  /* 0x0000004a6430723c */ /* 0x040f700000001830 */
[C---:B----4-:R-:W5:Y:S08]  /*e010*/  HMMA.16816.F32 R68, R100.reuse, R56, R68 ;  /* 0x000000386444723c */ /* 0x050f700000001844 */
[C---:B------:R-:W5:Y:S08]  /*e020*/  HMMA.16816.F32 R60, R100.reuse, R58, R60 ;  /* 0x0000003a643c723c */ /* 0x040f70000000183c */
[C---:B------:R-:W5:Y:S08]  /*e030*/  HMMA.16816.F32 R108, R100.reuse, R92, R108 ;  /* 0x0000005c646c723c */ /* 0x040f70000000186c */
[C---:B------:R-:W5:Y:S08]  /*e040*/  HMMA.16816.F32 R76, R100.reuse, R94, R76 ;  /* 0x0000005e644c723c */ /* 0x040f70000000184c */
[----:B------:R-:W5:Y:S08]  /*e050*/  HMMA.16816.F32 R104, R100, R40, R104 ;  /* 0x000000286468723c */ /* 0x000f700000001868 */
[C---:B------:R5:W-:Y:S02]  /*e060*/  HMMA.16816.F32 R136, R64.reuse, R138, R116 ;  /* 0x0000008a4088723c */ /* 0x040be40000001874 */
[----:B-----5:R-:W0:Y:S06]  /*e070*/  LDSM.16.M88.4 R116, [R27] ;  /* 0x000000001b74783b */ /* 0x020e2c0000000200 */
[----:B------:R5:W-:Y:S02]  /*e080*/  HMMA.16816.F32 R132, R64, R134, R112 ;  /* 0x000000864084723c */ /* 0x000be40000001870 */
[----:B-----5:R-:W3:Y:S04]  /*e090*/  LDSM.16.M88.4 R112, [R168] ;  /* 0x00000000a870783b */ /* 0x020ee80000000200 */
[----:B------:R-:W4:Y:S02]  /*e0a0*/  LDSM.16.M88.4 R64, [R169] ;  /* 0x00000000a940783b */ /* 0x000f240000000200 */
[----:B------:R5:W-:Y:S02]  /*e0b0*/  HMMA.16816.F32 R100, R100, R42, R36 ;  /* 0x0000002a6464723c */ /* 0x000be40000001824 */
[----:B-----5:R-:W0:Y:S06]  /*e0c0*/  LDSM.16.M88.4 R36, [R170] ;  /* 0x00000000aa24783b */ /* 0x020e2c0000000200 */
[C---:B-1----:R-:W5:Y:S08]  /*e0d0*/  HMMA.16816.F32 R96, R128.reuse, R72, R96 ;  /* 0x000000488060723c */ /* 0x042f700000001860 */
[C---:B------:R-:W5:Y:S08]  /*e0e0*/  HMMA.16816.F32 R156, R128.reuse, R56, R156 ;  /* 0x00000038809c723c */ /* 0x040f70000000189c */
[C---:B------:R5:W5:Y:S02]  /*e0f0*/  HMMA.16816.F32 R72, R128.reuse, R74, R52 ;  /* 0x0000004a8048723c */ /* 0x040b640000001834 */
[----:B-----5:R-:W-:Y:S06]  /*e100*/  LDSM.16.M88.4 R52, [R177] ;  /* 0x00000000b134783b */ /* 0x020fec0000000200 */
[C---:B------:R5:W5:Y:S02]  /*e110*/  HMMA.16816.F32 R56, R128.reuse, R58, R44 ;  /* 0x0000003a8038723c */ /* 0x040b64000000182c */
[----:B-----5:R-:W1:Y:S06]  /*e120*/  LDSM.16.M88.4 R44, [R178] ;  /* 0x00000000b22c783b */ /* 0x020e6c0000000200 */
[C---:B------:R-:W5:Y:S08]  /*e130*/  HMMA.16816.F32 R88, R128.reuse, R92, R88 ;  /* 0x0000005c8058723c */ /* 0x040f700000001858 */
[----:B------:R-:W5:Y:S08]  /*e140*/  HMMA.16816.F32 R80, R128, R40, R80 ;  /* 0x000000288050723c */ /* 0x000f700000001850 */
[C---:B--2---:R-:W-:Y:S08]  /*e150*/  HMMA.16816.F32 R84, R124.reuse, R120, R84 ;  /* 0x000000787c54723c */ /* 0x044ff00000001854 */
[C---:B------:R-:W-:Y:S08]  /*e160*/  HMMA.16816.F32 R48, R124.reuse, R122, R48 ;  /* 0x0000007a7c30723c */ /* 0x040ff00000001830 */
[C---:B0-----:R-:W-:Y:S08]  /*e170*/  HMMA.16816.F32 R68, R124.reuse, R116, R68 ;  /* 0x000000747c44723c */ /* 0x041ff00000001844 */
[C---:B------:R-:W-:Y:S08]  /*e180*/  HMMA.16816.F32 R60, R124.reuse, R118, R60 ;  /* 0x000000767c3c723c */ /* 0x040ff0000000183c */
[C---:B---3--:R-:W-:Y:S08]  /*e190*/  HMMA.16816.F32 R108, R124.reuse, R112, R108 ;  /* 0x000000707c6c723c */ /* 0x048ff0000000186c */
[C---:B------:R-:W-:Y:S08]  /*e1a0*/  HMMA.16816.F32 R76, R124.reuse, R114, R76 ;  /* 0x000000727c4c723c */ /* 0x040ff0000000184c */
[----:B----4-:R-:W-:Y:S08]  /*e1b0*/  HMMA.16816.F32 R104, R124, R64, R104 ;  /* 0x000000407c68723c */ /* 0x010ff00000001868 */
[C---:B------:R-:W-:Y:S08]  /*e1c0*/  HMMA.16816.F32 R96, R36.reuse, R120, R96 ;  /* 0x000000782460723c */ /* 0x040ff00000001860 */
[----:B------:R-:W-:Y:S08]  /*e1d0*/  HMMA.16816.F32 R156, R36, R116, R156 ;  /* 0x00000074249c723c */ /* 0x000ff0000000189c */
[C---:B------:R5:W5:Y:S02]  /*e1e0*/  HMMA.16816.F32 R92, R128.reuse, R94, R136 ;  /* 0x0000005e805c723c */ /* 0x040b640000001888 */
[----:B-----5:R-:W-:Y:S06]  /*e1f0*/  LDSM.16.M88.4 R136, [R34] ;  /* 0x000000002288783b */ /* 0x020fec0000000200 */
[----:B------:R5:W5:Y:S02]  /*e200*/  HMMA.16816.F32 R40, R128, R42, R132 ;  /* 0x0000002a8028723c */ /* 0x000b640000001884 */
[----:B-----5:R-:W-:Y:S06]  /*e210*/  LDSM.16.M88.4 R132, [R35] ;  /* 0x000000002384783b */ /* 0x020fec0000000200 */
[----:B------:R5:W5:Y:S02]  /*e220*/  HMMA.16816.F32 R124, R124, R66, R100 ;  /* 0x000000427c7c723c */ /* 0x000b640000001864 */
[----:B-----5:R-:W-:Y:S06]  /*e230*/  LDSM.16.M88.4 R100, [R173] ;  /* 0x00000000ad64783b */ /* 0x020fec0000000200 */
[C---:B------:R5:W5:Y:S02]  /*e240*/  HMMA.16816.F32 R120, R36.reuse, R122, R72 ;  /* 0x0000007a2478723c */ /* 0x040b640000001848 */
[----:B-----5:R-:W0:Y:S06]  /*e250*/  LDSM.16.M88.4 R72, [R172] ;  /* 0x00000000ac48783b */ /* 0x020e2c0000000200 */
[C---:B------:R5:W-:Y:S02]  /*e260*/  HMMA.16816.F32 R116, R36.reuse, R118, R56 ;  /* 0x000000762474723c */ /* 0x040be40000001838 */
[----:B-----5:R-:W2:Y:S06]  /*e270*/  LDSM.16.M88.4 R56, [R174] ;  /* 0x00000000ae38783b */ /* 0x020eac0000000200 */
[C---:B------:R-:W5:Y:S08]  /*e280*/  HMMA.16816.F32 R88, R36.reuse, R112, R88 ;  /* 0x000000702458723c */ /* 0x040f700000001858 */
[C---:B------:R-:W5:Y:S08]  /*e290*/  HMMA.16816.F32 R80, R36.reuse, R64, R80 ;  /* 0x000000402450723c */ /* 0x040f700000001850 */
[C---:B------:R5:W-:Y:S02]  /*e2a0*/  HMMA.16816.F32 R112, R36.reuse, R114, R92 ;  /* 0x000000722470723c */ /* 0x040be4000000185c */
[----:B-----5:R-:W-:Y:S06]  /*e2b0*/  LDSM.16.M88.4 R92, [R175] ;  /* 0x00000000af5c783b */ /* 0x020fec0000000200 */
[----:B------:R5:W-:Y:S02]  /*e2c0*/  HMMA.16816.F32 R64, R36, R66, R40 ;  /* 0x000000422440723c */ /* 0x000be40000001828 */
[----:B-----5:R-:W3:Y:S04]  /*e2d0*/  LDSM.16.M88.4 R40, [R176] ;  /* 0x00000000b028783b */ /* 0x020ee80000000200 */
[----:B------:R-:W4:Y:S02]  /*e2e0*/  LDSM.16.M88.4 R36, [R28] ;  /* 0x000000001c24783b */ /* 0x000f240000000200 */
[C---:B-1----:R-:W5:Y:S08]  /*e2f0*/  HMMA.16816.F32 R84, R52.reuse, R44, R84 ;  /* 0x0000002c3454723c */ /* 0x042f700000001854 */
[C---:B------:R-:W5:Y:S08]  /*e300*/  HMMA.16816.F32 R48, R52.reuse, R46, R48 ;  /* 0x0000002e3430723c */ /* 0x040f700000001830 */
[C---:B------:R-:W5:Y:S08]  /*e310*/  HMMA.16816.F32 R68, R52.reuse, R152, R68 ;  /* 0x000000983444723c */ /* 0x040f700000001844 */
[C---:B------:R-:W5:Y:S08]  /*e320*/  HMMA.16816.F32 R60, R52.reuse, R154, R60 ;  /* 0x0000009a343c723c */ /* 0x040f70000000183c */
[C---:B0-----:R-:W5:Y:S08]  /*e330*/  HMMA.16816.F32 R108, R52.reuse, R72, R108 ;  /* 0x00000048346c723c */ /* 0x041f70000000186c */
[C---:B------:R-:W5:Y:S08]  /*e340*/  HMMA.16816.F32 R76, R52.reuse, R74, R76 ;  /* 0x0000004a344c723c */ /* 0x040f70000000184c */
[----:B------:R-:W5:Y:S08]  /*e350*/  HMMA.16816.F32 R104, R52, R100, R104 ;  /* 0x000000643468723c */ /* 0x000f700000001868 */
[----:B--2---:R-:W5:Y:S08]  /*e360*/  HMMA.16816.F32 R96, R56, R44, R96 ;  /* 0x0000002c3860723c */ /* 0x004f700000001860 */
[----:B------:R-:W5:Y:S08]  /*e370*/  HMMA.16816.F32 R52, R52, R102, R124 ;  /* 0x000000663434723c */ /* 0x000f70000000187c */
[C---:B------:R-:W5:Y:S08]  /*e380*/  HMMA.16816.F32 R44, R56.reuse, R46, R120 ;  /* 0x0000002e382c723c */ /* 0x040f700000001878 */
[C---:B------:R-:W5:Y:S08]  /*e390*/  HMMA.16816.F32 R88, R56.reuse, R72, R88 ;  /* 0x000000483858723c */ /* 0x040f700000001858 */
[----:B------:R-:W-:Y:S08]  /*e3a0*/  HMMA.16816.F32 R80, R56, R100, R80 ;  /* 0x000000643850723c */ /* 0x000ff00000001850 */
[C---:B---3-5:R-:W-:Y:S08]  /*e3b0*/  HMMA.16816.F32 R84, R92.reuse, R40, R84 ;  /* 0x000000285c54723c */ /* 0x068ff00000001854 */
[C---:B------:R-:W-:Y:S08]  /*e3c0*/  HMMA.16816.F32 R48, R92.reuse, R42, R48 ;  /* 0x0000002a5c30723c */ /* 0x040ff00000001830 */
[C---:B----4-:R-:W-:Y:S08]  /*e3d0*/  HMMA.16816.F32 R68, R92.reuse, R36, R68 ;  /* 0x000000245c44723c */ /* 0x050ff00000001844 */
[C---:B------:R-:W-:Y:S08]  /*e3e0*/  HMMA.16816.F32 R60, R92.reuse, R38, R60 ;  /* 0x000000265c3c723c */ /* 0x040ff0000000183c */
[C---:B------:R-:W-:Y:S08]  /*e3f0*/  HMMA.16816.F32 R108, R92.reuse, R148, R108 ;  /* 0x000000945c6c723c */ /* 0x040ff0000000186c */
[C---:B------:R-:W-:Y:S08]  /*e400*/  HMMA.16816.F32 R76, R92.reuse, R150, R76 ;  /* 0x000000965c4c723c */ /* 0x040ff0000000184c */
[----:B------:R-:W-:Y:S08]  /*e410*/  HMMA.16816.F32 R104, R92, R144, R104 ;  /* 0x000000905c68723c */ /* 0x000ff00000001868 */
[----:B------:R-:W-:Y:S08]  /*e420*/  HMMA.16816.F32 R96, R140, R40, R96 ;  /* 0x000000288c60723c */ /* 0x000ff00000001860 */
[C---:B------:R5:W-:Y:S02]  /*e430*/  HMMA.16816.F32 R72, R56.reuse, R74, R112 ;  /* 0x0000004a3848723c */ /* 0x040be40000001870 */
[----:B-----5:R-:W0:Y:S06]  /*e440*/  LDSM.16.M88.4 R112, [R164] ;  /* 0x00000000a470783b */ /* 0x020e2c0000000200 */
[----:B------:R5:W-:Y:S02]  /*e450*/  HMMA.16816.F32 R100, R56, R102, R64 ;  /* 0x000000663864723c */ /* 0x000be40000001840 */
[----:B-----5:R-:W-:Y:S06]  /*e460*/  LDSM.16.M88.4 R64, [R167] ;  /* 0x00000000a740783b */ /* 0x020fec0000000200 */
[----:B------:R5:W-:Y:S02]  /*e470*/  HMMA.16816.F32 R92, R92, R146, R52 ;  /* 0x000000925c5c723c */ /* 0x000be40000001834 */
[----:B-----5:R-:W1:Y:S06]  /*e480*/  LDSM.16.M88.4 R52, [R165] ;  /* 0x00000000a534783b */ /* 0x020e6c0000000200 */
[----:B------:R5:W-:Y:S02]  /*e490*/  HMMA.16816.F32 R40, R140, R42, R44 ;  /* 0x0000002a8c28723c */ /* 0x000be4000000182c */
[----:B-----5:R-:W2:Y:S04]  /*e4a0*/  LDSM.16.M88.4 R44, [R166] ;  /* 0x00000000a62c783b */ /* 0x020ea80000000200 */
[----:B------:R-:W-:Y:S06]  /*e4b0*/  BAR.SYNC 0x0 ;  /* 0x0000000000007b1d */ /* 0x000fec0000000000 */
[C---:B------:R-:W5:Y:S01]  /*e4c0*/  HMMA.16816.F32 R156, R56.reuse, R152, R156 ;  /* 0x00000098389c723c */ /* 0x040f62000000189c */
[----:B------:R-:W3:Y:S04]  /*e4d0*/  LDG.E.128 R128, [R32.64+0x5000] ;  /* 0x0050000420807981 */ /* 0x000ee8000c1e1d00 */
[----:B------:R-:W4:Y:S03]  /*e4e0*/  LDG.E.128 R124, [R32.64+0x9000] ;  /* 0x00900004207c7981 */ /* 0x000f26000c1e1d00 */
[----:B------:R5:W5:Y:S01]  /*e4f0*/  HMMA.16816.F32 R152, R56, R154, R116 ;  /* 0x0000009a3898723c */ /* 0x000b620000001874 */
[----:B------:R-:W4:Y:S04]  /*e500*/  LDG.E.128 R120, [R32.64+0xd000] ;  /* 0x00d0000420787981 */ /* 0x000f28000c1e1d00 */
[----:B-----5:R-:W4:Y:S04]  /*e510*/  LDG.E.128 R56, [R32.64+0x1000] ;  /* 0x0010000420387981 */ /* 0x020f28000c1e1d00 */
[----:B------:R-:W4:Y:S01]  /*e520*/  LDG.E.128 R116, [R32.64+0x11000] ;  /* 0x0110000420747981 */ /* 0x000f22000c1e1d00 */
[C---:B------:R-:W-:Y:S08]  /*e530*/  HMMA.16816.F32 R88, R140.reuse, R148, R88 ;  /* 0x000000948c58723c */ /* 0x040ff00000001858 */
[C---:B------:R-:W5:Y:S08]  /*e540*/  HMMA.16816.F32 R156, R140.reuse, R36, R156 ;  /* 0x000000248c9c723c */ /* 0x040f70000000189c */
[C---:B------:R5:W5:Y:S02]  /*e550*/  HMMA.16816.F32 R152, R140.reuse, R38, R152 ;  /* 0x000000268c98723c */ /* 0x040b640000001898 */
[----:B-----5:R-:W4:Y:S06]  /*e560*/  LDG.E.128 R36, [R32.64+0x15000] ;  /* 0x0150000420247981 */ /* 0x020f2c000c1e1d00 */
[C---:B------:R5:W5:Y:S02]  /*e570*/  HMMA.16816.F32 R72, R140.reuse, R150, R72 ;  /* 0x000000968c48723c */ /* 0x040b640000001848 */
[----:B-----5:R-:W4:Y:S06]  /*e580*/  LDG.E.128 R148, [R32.64+0x25000] ;  /* 0x0250000420947981 */ /* 0x020f2c000c1e1d00 */
[C---:B------:R-:W-:Y:S08]  /*e590*/  HMMA.16816.F32 R80, R140.reuse, R144, R80 ;  /* 0x000000908c50723c */ /* 0x040ff00000001850 */
        /* <DEDUP_REMOVED lines=12> */
[C---:B------:R-:W-:Y:S08]  /*e660*/  HMMA.16816.F32 R96, R64.reuse, R132, R96 ;  /* 0x000000844060723c */ /* 0x040ff00000001860 */
[C---:B------:R5:W-:Y:S02]  /*e670*/  HMMA.16816.F32 R40, R64.reuse, R134, R40 ;  /* 0x000000864028723c */ /* 0x040be40000001828 */
[----:B-----5:R-:W4:Y:S04]  /*e680*/  LDG.E.128 R132, [R32.64+0x35000] ;  /* 0x0350000420847981 */ /* 0x020f28000c1e1d00 */
[----:B---3--:R-:W-:Y:S04]  /*e690*/  STS.128 [R2+0x220], R128 ;  /* 0x0002208002007388 */ /* 0x008fe80000000c00 */
[----:B----4-:R0:W-:Y:S04]  /*e6a0*/  STS.128 [R2+0x440], R124 ;  /* 0x0004407c02007388 */ /* 0x0101e80000000c00 */
[----:B------:R1:W-:Y:S04]  /*e6b0*/  STS.128 [R2+0x660], R120 ;  /* 0x0006607802007388 */ /* 0x0003e80000000c00 */
[----:B------:R3:W-:Y:S04]  /*e6c0*/  STS.128 [R2], R56 ;  /* 0x0000003802007388 */ /* 0x0007e80000000c00 */
[----:B------:R4:W-:Y:S04]  /*e6d0*/  STS.128 [R2+0x880], R116 ;  /* 0x0008807402007388 */ /* 0x0009e80000000c00 */
[----:B0-----:R-:W2:Y:S04]  /*e6e0*/  LDG.E.128 R124, [R32.64+0x21000] ;  /* 0x02100004207c7981 */ /* 0x001ea8000c1e1d00 */
[----:B-1----:R-:W2:Y:S04]  /*e6f0*/  LDG.E.128 R120, [R32.64+0x1d000] ;  /* 0x01d0000420787981 */ /* 0x002ea8000c1e1d00 */
[----:B---3--:R-:W3:Y:S04]  /*e700*/  LDG.E.128 R56, [R32.64+0x19000] ;  /* 0x0190000420387981 */ /* 0x008ee8000c1e1d00 */
[----:B------:R-:W3:Y:S04]  /*e710*/  LDG.E.128 R128, [R32.64+0x39000] ;  /* 0x0390000420807981 */ /* 0x000ee8000c1e1d00 */
[----:B----4-:R-:W4:Y:S01]  /*e720*/  LDG.E.128 R116, [R32.64+0x3d000] ;  /* 0x03d0000420747981 */ /* 0x010f22000c1e1d00 */
[C---:B------:R-:W-:Y:S03]  /*e730*/  HMMA.16816.F32 R156, R64.reuse, R112, R156 ;  /* 0x00000070409c723c */ /* 0x040fe6000000189c */
[----:B------:R-:W-:Y:S04]  /*e740*/  STS.128 [R2+0xaa0], R36 ;  /* 0x000aa02402007388 */ /* 0x000fe80000000c00 */
[----:B------:R-:W-:Y:S01]  /*e750*/  STS.128 [R2+0x1320], R148 ;  /* 0x0013209402007388 */ /* 0x000fe20000000c00 */
[C---:B------:R5:W-:Y:S03]  /*e760*/  HMMA.16816.F32 R152, R64.reuse, R114, R152 ;  /* 0x000000724098723c */ /* 0x040be60000001898 */
[----:B------:R-:W-:Y:S04]  /*e770*/  STS.128 [R2+0x1540], R144 ;  /* 0x0015409002007388 */ /* 0x000fe80000000c00 */
[----:B------:R-:W-:Y:S01]  /*e780*/  STS.128 [R2+0x1760], R140 ;  /* 0x0017608c02007388 */ /* 0x000fe20000000c00 */
[C---:B------:R-:W5:Y:S08]  /*e790*/  HMMA.16816.F32 R88, R64.reuse, R52, R88 ;  /* 0x000000344058723c */ /* 0x040f700000001858 */
[C---:B------:R5:W5:Y:S08]  /*e7a0*/  HMMA.16816.F32 R72, R64.reuse, R54, R72 ;  /* 0x000000364048723c */ /* 0x040b700000001848 */
[C---:B------:R-:W-:Y:S01]  /*e7b0*/  HMMA.16816.F32 R100, R64.reuse, R46, R100 ;  /* 0x0000002e4064723c */ /* 0x040fe20000001864 */
[----:B------:R-:W-:Y:S04]  /*e7c0*/  STS.128 [R2+0x1980], R136 ;  /* 0x0019808802007388 */ /* 0x000fe80000000c00 */
[----:B------:R0:W-:Y:S03]  /*e7d0*/  STS.128 [R2+0x1ba0], R132 ;  /* 0x001ba08402007388 */ /* 0x0001e60000000c00 */
[----:B0-----:R5:W5:Y:S01]  /*e7e0*/  HMMA.16816.F32 R132, R64, R44, R80 ;  /* 0x0000002c4084723c */ /* 0x001b620000001850 */
[----:B--2---:R-:W-:Y:S04]  /*e7f0*/  STS.128 [R2+0x1100], R124 ;  /* 0x0011007c02007388 */ /* 0x004fe80000000c00 */
[----:B------:R-:W-:Y:S04]  /*e800*/  STS.128 [R2+0xee0], R120 ;  /* 0x000ee07802007388 */ /* 0x000fe80000000c00 */
[----:B---3--:R-:W-:Y:S04]  /*e810*/  STS.128 [R2+0xcc0], R56 ;  /* 0x000cc03802007388 */ /* 0x008fe80000000c00 */
[----:B------:R-:W-:Y:S04]  /*e820*/  STS.128 [R2+0x1dc0], R128 ;  /* 0x001dc08002007388 */ /* 0x000fe80000000c00 */
[----:B----4-:R-:W-:Y:S04]  /*e830*/  STS.128 [R2+0x1fe0], R116 ;  /* 0x001fe07402007388 */ /* 0x010fe80000000c00 */
[----:B------:R-:W-:Y:S06]  /*e840*/  BAR.SYNC 0x0 ;  /* 0x0000000000007b1d */ /* 0x000fec0000000000 */
[----:B------:R-:W-:Y:S04]  /*e850*/  LDSM.16.M88.4 R36, [R3] ;  /* 0x000000000324783b */ /* 0x000fe80000000200 */
[----:B------:R-:W0:Y:S04]  /*e860*/  LDSM.16.M88.4 R56, [R4] ;  /* 0x000000000438783b */ /* 0x000e280000000200 */
[----:B------:R-:W1:Y:S04]  /*e870*/  LDSM.16.M88.4 R120, [R5] ;  /* 0x000000000578783b */ /* 0x000e680000000200 */
[----:B------:R-:W2:Y:S04]  /*e880*/  LDSM.16.M88.4 R116, [R6] ;  /* 0x000000000674783b */ /* 0x000ea80000000200 */
[----:B-----5:R-:W3:Y:S04]  /*e890*/  LDSM.16.M88.4 R112, [R7] ;  /* 0x000000000770783b */ /* 0x020ee80000000200 */
[----:B------:R-:W4:Y:S04]  /*e8a0*/  LDSM.16.M88.4 R52, [R8] ;  /* 0x000000000834783b */ /* 0x000f280000000200 */
        /* <DEDUP_REMOVED lines=9> */
[----:B------:R-:W-:Y:S05]  /*e940*/  LDSM.16.M88.4 R144, [R35] ;  /* 0x000000002390783b */ /* 0x000fea0000000200 */
        /* <DEDUP_REMOVED lines=8> */
[C---:B------:R5:W5:Y:S02]  /*e9d0*/  HMMA.16816.F32 R72, R52.reuse, R118, R72 ;  /* 0x000000763448723c */ /* 0x040b640000001848 */
[----:B-----5:R-:W-:Y:S06]  /*e9e0*/  LDSM.16.M88.4 R116, [R19] ;  /* 0x000000001374783b */ /* 0x020fec0000000200 */
[C---:B------:R-:W5:Y:S08]  /*e9f0*/  HMMA.16816.F32 R96, R52.reuse, R56, R96 ;  /* 0x000000383460723c */ /* 0x040f700000001860 */
[C---:B------:R5:W5:Y:S02]  /*ea00*/  HMMA.16816.F32 R40, R52.reuse, R58, R40 ;  /* 0x0000003a3428723c */ /* 0x040b640000001828 */
[----:B-----5:R-:W-:Y:S06]  /*ea10*/  LDSM.16.M88.4 R56, [R17] ;  /* 0x000000001138783b */ /* 0x020fec0000000200 */
[C---:B------:R-:W5:Y:S08]  /*ea20*/  HMMA.16816.F32 R156, R52.reuse, R120, R156 ;  /* 0x00000078349c723c */ /* 0x040f70000000189c */
        /* <DEDUP_REMOVED lines=14> */
[----:B-----5:R-:W-:Y:S06]  /*eb10*/  LDSM.16.M88.4 R124, [R24] ;  /* 0x00000000187c783b */ /* 0x020fec0000000200 */
[C---:B0-----:R-:W-:Y:S08]  /*eb20*/  HMMA.16816.F32 R88, R36.reuse, R136, R88 ;  /* 0x000000882458723c */ /* 0x041ff00000001858 */
[C---:B------:R-:W-:Y:S08]  /*eb30*/  HMMA.16816.F32 R72, R36.reuse, R138, R72 ;  /* 0x0000008a2448723c */ /* 0x040ff00000001848 */
[C---:B------:R-:W5:Y:S08]  /*eb40*/  HMMA.16816.F32 R96, R36.reuse, R128, R96 ;  /* 0x000000802460723c */ /* 0x040f700000001860 */
[C---:B------:R5:W5:Y:S02]  /*eb50*/  HMMA.16816.F32 R40, R36.reuse, R130, R40 ;  /* 0x000000822428723c */ /* 0x040b640000001828 */
[----:B-----5:R-:W-:Y:S06]  /*eb60*/  LDSM.16.M88.4 R128, [R23] ;  /* 0x000000001780783b */ /* 0x020fec0000000200 */
[C---:B------:R-:W5:Y:S08]  /*eb70*/  HMMA.16816.F32 R156, R36.reuse, R80, R156 ;  /* 0x00000050249c723c */ /* 0x040f70000000189c */
[C---:B------:R5:W5:Y:S02]  /*eb80*/  HMMA.16816.F32 R152, R36.reuse, R82, R152 ;  /* 0x000000522498723c */ /* 0x040b640000001898 */
[----:B-----5:R-:W-:Y:S06]  /*eb90*/  LDSM.16.M88.4 R80, [R22] ;  /* 0x000000001650783b */ /* 0x020fec0000000200 */
[C---:B------:R5:W5:Y:S02]  /*eba0*/  HMMA.16816.F32 R136, R36.reuse, R44, R132 ;  /* 0x0000002c2488723c */ /* 0x040b640000001884 */
[----:B-----5:R-:W0:Y:S06]  /*ebb0*/  LDSM.16.M88.4 R132, [R21] ;  /* 0x000000001584783b */ /* 0x020e2c0000000200 */
[----:B------:R5:W5:Y:S02]  /*ebc0*/  HMMA.16816.F32 R100, R36, R46, R100 ;  /* 0x0000002e2464723c */ /* 0x000b640000001864 */
[----:B-----5:R-:W3:Y:S04]  /*ebd0*/  LDSM.16.M88.4 R36, [R25] ;  /* 0x000000001924783b */ /* 0x020ee80000000200 */
[----:B------:R-:W4:Y:S02]  /*ebe0*/  LDSM.16.M88.4 R44, [R26] ;  /* 0x000000001a2c783b */ /* 0x000f240000000200 */
[C---:B-1----:R-:W5:Y:S08]  /*ebf0*/  HMMA.16816.F32 R84, R52.reuse, R64, R84 ;  /* 0x000000403454723c */ /* 0x042f700000001854 */
[C---:B------:R-:W5:Y:S08]  /*ec00*/  HMMA.16816.F32 R48, R52.reuse, R66, R48 ;  /* 0x000000423430723c */ /* 0x040f700000001830 */
[C---:B------:R-:W5:Y:S08]  /*ec10*/  HMMA.16816.F32 R68, R52.reuse, R56, R68 ;  /* 0x000000383444723c */ /* 0x040f700000001844 */
[C---:B------:R-:W5:Y:S08]  /*ec20*/  HMMA.16816.F32 R60, R52.reuse, R58, R60 ;  /* 0x0000003a343c723c */ /* 0x040f70000000183c */
[C---:B--2---:R-:W5:Y:S08]  /*ec30*/  HMMA.16816.F32 R108, R52.reuse, R112, R108 ;  /* 0x00000070346c723c */ /* 0x044f70000000186c */
[C---:B------:R-:W5:Y:S08]  /*ec40*/  HMMA.16816.F32 R76, R52.reuse, R114, R76 ;  /* 0x00000072344c723c */ /* 0x040f70000000184c */
[C---:B------:R-:W5:Y:S08]  /*ec50*/  HMMA.16816.F32 R104, R52.reuse, R116, R104 ;  /* 0x000000743468723c */ /* 0x040f700000001868 */
[----:B------:R5:W5:Y:S02]  /*ec60*/  HMMA.16816.F32 R92, R52, R118, R92 ;  /* 0x00000076345c723c */ /* 0x000b64000000185c */
[----:B-----5:R-:W-:Y:S06]  /*ec70*/  LDSM.16.M88.4 R52, [R179] ;  /* 0x00000000b334783b */ /* 0x020fec0000000200 */
[C---:B------:R-:W5:Y:S08]  /*ec80*/  HMMA.16816.F32 R96, R120.reuse, R64, R96 ;  /* 0x000000407860723c */ /* 0x040f700000001860 */
[C---:B------:R5:W5:Y:S02]  /*ec90*/  HMMA.16816.F32 R40, R120.reuse, R66, R40 ;  /* 0x000000427828723c */ /* 0x040b640000001828 */
[----:B-----5:R-:W-:Y:S06]  /*eca0*/  LDSM.16.M88.4 R64, [R169] ;  /* 0x00000000a940783b */ /* 0x020fec0000000200 */
[C---:B------:R-:W-:Y:S08]  /*ecb0*/  HMMA.16816.F32 R156, R120.reuse, R56, R156 ;  /* 0x00000038789c723c */ /* 0x040ff0000000189c */
[C---:B------:R5:W-:Y:S02]  /*ecc0*/  HMMA.16816.F32 R152, R120.reuse, R58, R152 ;  /* 0x0000003a7898723c */ /* 0x040be40000001898 */
        /* <DEDUP_REMOVED lines=8> */
[C---:B0-----:R-:W5:Y:S08]  /*ed50*/  HMMA.16816.F32 R84, R132.reuse, R80, R84 ;  /* 0x000000508454723c */ /* 0x041f700000001854 */
[C---:B------:R-:W5:Y:S08]  /*ed60*/  HMMA.16816.F32 R48, R132.reuse, R82, R48 ;  /* 0x000000528430723c */ /* 0x040f700000001830 */
[C---:B------:R-:W5:Y:S08]  /*ed70*/  HMMA.16816.F32 R68, R132.reuse, R128, R68 ;  /* 0x000000808444723c */ /* 0x040f700000001844 */
[C---:B------:R-:W5:Y:S08]  /*ed80*/  HMMA.16816.F32 R60, R132.reuse, R130, R60 ;  /* 0x00000082843c723c */ /* 0x040f70000000183c */
[C---:B------:R-:W5:Y:S08]  /*ed90*/  HMMA.16816.F32 R108, R132.reuse, R124, R108 ;  /* 0x0000007c846c723c */ /* 0x040f70000000186c */
[C---:B------:R-:W5:Y:S08]  /*eda0*/  HMMA.16816.F32 R76, R132.reuse, R126, R76 ;  /* 0x0000007e844c723c */ /* 0x040f70000000184c */
[C---:B---3--:R-:W5:Y:S08]  /*edb0*/  HMMA.16816.F32 R104, R132.reuse, R36, R104 ;  /* 0x000000248468723c */ /* 0x048f700000001868 */
[----:B------:R-:W5:Y:S08]  /*edc0*/  HMMA.16816.F32 R92, R132, R38, R92 ;  /* 0x00000026845c723c */ /* 0x000f70000000185c */
[C---:B----4-:R-:W5:Y:S08]  /*edd0*/  HMMA.16816.F32 R96, R44.reuse, R80, R96 ;  /* 0x000000502c60723c */ /* 0x050f700000001860 */
[C---:B------:R5:W5:Y:S02]  /*ede0*/  HMMA.16816.F32 R40, R44.reuse, R82, R40 ;  /* 0x000000522c28723c */ /* 0x040b640000001828 */
[----:B-----5:R-:W-:Y:S06]  /*edf0*/  LDSM.16.M88.4 R80, [R177] ;  /* 0x00000000b150783b */ /* 0x020fec0000000200 */
[C---:B------:R-:W-:Y:S08]  /*ee00*/  HMMA.16816.F32 R88, R44.reuse, R124, R88 ;  /* 0x0000007c2c58723c */ /* 0x040ff00000001858 */
[C---:B------:R5:W-:Y:S02]  /*ee10*/  HMMA.16816.F32 R72, R44.reuse, R126, R72 ;  /* 0x0000007e2c48723c */ /* 0x040be40000001848 */
[----:B-----5:R-:W0:Y:S06]  /*ee20*/  LDSM.16.M88.4 R124, [R171] ;  /* 0x00000000ab7c783b */ /* 0x020e2c0000000200 */
[C---:B------:R-:W5:Y:S08]  /*ee30*/  HMMA.16816.F32 R156, R44.reuse, R128, R156 ;  /* 0x000000802c9c723c */ /* 0x040f70000000189c */
[C---:B------:R5:W5:Y:S02]  /*ee40*/  HMMA.16816.F32 R152, R44.reuse, R130, R152 ;  /* 0x000000822c98723c */ /* 0x040b640000001898 */
[----:B-----5:R-:W3:Y:S06]  /*ee50*/  LDSM.16.M88.4 R128, [R178] ;  /* 0x00000000b280783b */ /* 0x020eec0000000200 */
[C---:B------:R-:W5:Y:S08]  /*ee60*/  HMMA.16816.F32 R136, R44.reuse, R36, R136 ;  /* 0x000000242c88723c */ /* 0x040f700000001888 */
[----:B------:R5:W5:Y:S02]  /*ee70*/  HMMA.16816.F32 R100, R44, R38, R100 ;  /* 0x000000262c64723c */ /* 0x000b640000001864 */
[----:B-----5:R-:W4:Y:S04]  /*ee80*/  LDSM.16.M88.4 R44, [R172] ;  /* 0x00000000ac2c783b */ /* 0x020f280000000200 */
[----:B------:R-:W0:Y:S02]  /*ee90*/  LDSM.16.M88.4 R36, [R173] ;  /* 0x00000000ad24783b */ /* 0x000e240000000200 */
[C---:B-1----:R-:W-:Y:S08]  /*eea0*/  HMMA.16816.F32 R84, R52.reuse, R116, R84 ;  /* 0x000000743454723c */ /* 0x042ff00000001854 */
[C---:B------:R-:W-:Y:S08]  /*eeb0*/  HMMA.16816.F32 R48, R52.reuse, R118, R48 ;  /* 0x000000763430723c */ /* 0x040ff00000001830 */
[C---:B------:R-:W-:Y:S08]  /*eec0*/  HMMA.16816.F32 R68, R52.reuse, R112, R68 ;  /* 0x000000703444723c */ /* 0x040ff00000001844 */
[C---:B------:R-:W5:Y:S08]  /*eed0*/  HMMA.16816.F32 R60, R52.reuse, R114, R60 ;  /* 0x00000072343c723c */ /* 0x040f70000000183c */
[C---:B------:R-:W5:Y:S08]  /*eee0*/  HMMA.16816.F32 R108, R52.reuse, R56, R108 ;  /* 0x00000038346c723c */ /* 0x040f70000000186c */
[C---:B------:R-:W5:Y:S08]  /*eef0*/  HMMA.16816.F32 R76, R52.reuse, R58, R76 ;  /* 0x0000003a344c723c */ /* 0x040f70000000184c */
[C---:B------:R-:W5:Y:S08]  /*ef00*/  HMMA.16816.F32 R104, R52.reuse, R64, R104 ;  /* 0x000000403468723c */ /* 0x040f700000001868 */
[----:B------:R5:W5:Y:S02]  /*ef10*/  HMMA.16816.F32 R92, R52, R66, R92 ;  /* 0x00000042345c723c */ /* 0x000b64000000185c */
[----:B-----5:R-:W1:Y:S06]  /*ef20*/  LDSM.16.M88.4 R52, [R174] ;  /* 0x00000000ae34783b */ /* 0x020e6c0000000200 */
[C---:B--2---:R-:W5:Y:S08]  /*ef30*/  HMMA.16816.F32 R96, R120.reuse, R116, R96 ;  /* 0x000000747860723c */ /* 0x044f700000001860 */
        /* <DEDUP_REMOVED lines=10> */
[----:B-----5:R-:W2:Y:S04]  /*efe0*/  LDSM.16.M88.4 R120, [R176] ;  /* 0x00000000b078783b */ /* 0x020ea80000000200 */
[----:B------:R-:W1:Y:S02]  /*eff0*/  LDSM.16.M88.4 R64, [R30] ;  /* 0x000000001e40783b */ /* 0x000e640000000200 */
[C---:B0-----:R5:W-:Y:S02]  /*f000*/  HMMA.16816.F32 R132, R80.reuse, R126, R60 ;  /* 0x0000007e5084723c */ /* 0x041be4000000183c */
[----:B-----5:R-:W0:Y:S06]  /*f010*/  LDSM.16.M88.4 R60, [R31] ;  /* 0x000000001f3c783b */ /* 0x020e2c0000000200 */
[C---:B---3--:R-:W5:Y:S08]  /*f020*/  HMMA.16816.F32 R84, R80.reuse, R128, R84 ;  /* 0x000000805054723c */ /* 0x048f700000001854 */
[C---:B------:R-:W5:Y:S08]  /*f030*/  HMMA.16816.F32 R48, R80.reuse, R130, R48 ;  /* 0x000000825030723c */ /* 0x040f700000001830 */
[C---:B------:R-:W5:Y:S08]  /*f040*/  HMMA.16816.F32 R68, R80.reuse, R124, R68 ;  /* 0x0000007c5044723c */ /* 0x040f700000001844 */
[C---:B----4-:R-:W5:Y:S08]  /*f050*/  HMMA.16816.F32 R108, R80.reuse, R44, R108 ;  /* 0x0000002c506c723c */ /* 0x050f70000000186c */
[C---:B------:R-:W5:Y:S08]  /*f060*/  HMMA.16816.F32 R76, R80.reuse, R46, R76 ;  /* 0x0000002e504c723c */ /* 0x040f70000000184c */
[C---:B------:R-:W5:Y:S08]  /*f070*/  HMMA.16816.F32 R104, R80.reuse, R36, R104 ;  /* 0x000000245068723c */ /* 0x040f700000001868 */
[----:B------:R5:W5:Y:S02]  /*f080*/  HMMA.16816.F32 R92, R80, R38, R92 ;  /* 0x00000026505c723c */ /* 0x000b64000000185c */
[----:B-----5:R-:W-:Y:S06]  /*f090*/  LDSM.16.M88.4 R80, [R166] ;  /* 0x00000000a650783b */ /* 0x020fec0000000200 */
[C---:B-1----:R-:W5:Y:S08]  /*f0a0*/  HMMA.16816.F32 R96, R52.reuse, R128, R96 ;  /* 0x000000803460723c */ /* 0x042f700000001860 */
[C---:B------:R-:W5:Y:S08]  /*f0b0*/  HMMA.16816.F32 R40, R52.reuse, R130, R40 ;  /* 0x000000823428723c */ /* 0x040f700000001828 */
[C---:B------:R-:W5:Y:S08]  /*f0c0*/  HMMA.16816.F32 R156, R52.reuse, R124, R156 ;  /* 0x0000007c349c723c */ /* 0x040f70000000189c */
[C---:B------:R-:W5:Y:S08]  /*f0d0*/  HMMA.16816.F32 R152, R52.reuse, R126, R152 ;  /* 0x0000007e3498723c */ /* 0x040f700000001898 */
[C---:B------:R-:W5:Y:S08]  /*f0e0*/  HMMA.16816.F32 R88, R52.reuse, R44, R88 ;  /* 0x0000002c3458723c */ /* 0x040f700000001858 */
[C---:B------:R-:W5:Y:S08]  /*f0f0*/  HMMA.16816.F32 R72, R52.reuse, R46, R72 ;  /* 0x0000002e3448723c */ /* 0x040f700000001848 */
[C---:B------:R-:W5:Y:S08]  /*f100*/  HMMA.16816.F32 R136, R52.reuse, R36, R136 ;  /* 0x000000243488723c */ /* 0x040f700000001888 */
[----:B------:R5:W5:Y:S02]  /*f110*/  HMMA.16816.F32 R100, R52, R38, R100 ;  /* 0x000000263464723c */ /* 0x000b640000001864 */
[----:B-----5:R-:W-:Y:S04]  /*f120*/  LDSM.16.M88.4 R52, [R167] ;  /* 0x00000000a734783b */ /* 0x020fe80000000200 */
[----:B------:R-:W-:Y:S02]  /*f130*/  LDSM.16.M88.4 R36, [R165] ;  /* 0x00000000a524783b */ /* 0x000fe40000000200 */
[C---:B--2---:R-:W5:Y:S08]  /*f140*/  HMMA.16816.F32 R84, R56.reuse, R120, R84 ;  /* 0x000000783854723c */ /* 0x044f700000001854 */
[C---:B------:R-:W5:Y:S08]  /*f150*/  HMMA.16816.F32 R48, R56.reuse, R122, R48 ;  /* 0x0000007a3830723c */ /* 0x040f700000001830 */
[C---:B------:R-:W5:Y:S08]  /*f160*/  HMMA.16816.F32 R68, R56.reuse, R112, R68 ;  /* 0x000000703844723c */ /* 0x040f700000001844 */
[C---:B------:R-:W5:Y:S08]  /*f170*/  HMMA.16816.F32 R132, R56.reuse, R114, R132 ;  /* 0x000000723884723c */ /* 0x040f700000001884 */
[C---:B------:R-:W5:Y:S08]  /*f180*/  HMMA.16816.F32 R108, R56.reuse, R116, R108 ;  /* 0x00000074386c723c */ /* 0x040f70000000186c */
[C---:B------:R-:W5:Y:S08]  /*f190*/  HMMA.16816.F32 R76, R56.reuse, R118, R76 ;  /* 0x00000076384c723c */ /* 0x040f70000000184c */
[C---:B------:R-:W5:Y:S08]  /*f1a0*/  HMMA.16816.F32 R104, R56.reuse, R64, R104 ;  /* 0x000000403868723c */ /* 0x040f700000001868 */
[----:B------:R5:W5:Y:S02]  /*f1b0*/  HMMA.16816.F32 R92, R56, R66, R92 ;  /* 0x00000042385c723c */ /* 0x000b64000000185c */
[----:B-----5:R-:W1:Y:S04]  /*f1c0*/  LDSM.16.M88.4 R56, [R164] ;  /* 0x00000000a438783b */ /* 0x020e680000000200 */
[----:B------:R-:W-:Y:S06]  /*f1d0*/  BAR.SYNC 0x0 ;  /* 0x0000000000007b1d */ /* 0x000fec0000000000 */
[C---:B0-----:R-:W5:Y:S01]  /*f1e0*/  HMMA.16816.F32 R96, R60.reuse, R120, R96 ;  /* 0x000000783c60723c */ /* 0x041f620000001860 */
[----:B------:R-:W2:Y:S04]  /*f1f0*/  LDG.E.128 R44, [R32.64+0x1100] ;  /* 0x00110004202c7981 */ /* 0x000ea8000c1e1d00 */
[----:B------:R-:W3:Y:S03]  /*f200*/  LDG.E.128 R140, [R32.64+0x5100] ;  /* 0x00510004208c7981 */ /* 0x000ee6000c1e1d00 */
[C---:B------:R5:W5:Y:S01]  /*f210*/  HMMA.16816.F32 R40, R60.reuse, R122, R40 ;  /* 0x0000007a3c28723c */ /* 0x040b620000001828 */
[----:B------:R-:W4:Y:S04]  /*f220*/  LDG.E.128 R128, [R32.64+0x9100] ;  /* 0x0091000420807981 */ /* 0x000f28000c1e1d00 */
[----:B------:R-:W4:Y:S04]  /*f230*/  LDG.E.128 R124, [R32.64+0xd100] ;  /* 0x00d10004207c7981 */ /* 0x000f28000c1e1d00 */
[----:B-----5:R-:W4:Y:S01]  /*f240*/  LDG.E.128 R120, [R32.64+0x11100] ;  /* 0x0111000420787981 */ /* 0x020f22000c1e1d00 */
[C---:B------:R-:W5:Y:S08]  /*f250*/  HMMA.16816.F32 R156, R60.reuse, R112, R156 ;  /* 0x000000703c9c723c */ /* 0x040f70000000189c */
[C---:B------:R5:W5:Y:S02]  /*f260*/  HMMA.16816.F32 R152, R60.reuse, R114, R152 ;  /* 0x000000723c98723c */ /* 0x040b640000001898 */
[----:B-----5:R-:W4:Y:S06]  /*f270*/  LDG.E.128 R112, [R32.64+0x21100] ;  /* 0x0211000420707981 */ /* 0x020f2c000c1e1d00 */
[C---:B------:R-:W5:Y:S08]  /*f280*/  HMMA.16816.F32 R88, R60.reuse, R116, R88 ;  /* 0x000000743c58723c */ /* 0x040f700000001858 */
        /* <DEDUP_REMOVED lines=8> */
[C---:B-1----:R-:W5:Y:S08]  /*f310*/  HMMA.16816.F32 R68, R148.reuse, R56, R68 ;  /* 0x000000389444723c */ /* 0x042f700000001844 */
[C---:B------:R-:W5:Y:S08]  /*f320*/  HMMA.16816.F32 R132, R148.reuse, R58, R132 ;  /* 0x0000003a9484723c */ /* 0x040f700000001884 */
[C---:B------:R-:W5:Y:S08]  /*f330*/  HMMA.16816.F32 R108, R148.reuse, R36, R108 ;  /* 0x00000024946c723c */ /* 0x040f70000000186c */
[C---:B------:R-:W5:Y:S08]  /*f340*/  HMMA.16816.F32 R76, R148.reuse, R38, R76 ;  /* 0x00000026944c723c */ /* 0x040f70000000184c */
[C---:B------:R-:W5:Y:S08]  /*f350*/  HMMA.16816.F32 R104, R148.reuse, R80, R104 ;  /* 0x000000509468723c */ /* 0x040f700000001868 */
[----:B------:R5:W5:Y:S02]  /*f360*/  HMMA.16816.F32 R92, R148, R82, R92 ;  /* 0x00000052945c723c */ /* 0x000b64000000185c */
[----:B-----5:R-:W4:Y:S06]  /*f370*/  LDG.E.128 R148, [R32.64+0x25100] ;  /* 0x0251000420947981 */ /* 0x020f2c000c1e1d00 */
[C---:B------:R-:W5:Y:S08]  /*f380*/  HMMA.16816.F32 R96, R52.reuse, R144, R96 ;  /* 0x000000903460723c */ /* 0x040f700000001860 */
[C---:B------:R5:W5:Y:S02]  /*f390*/  HMMA.16816.F32 R40, R52.reuse, R146, R40 ;  /* 0x000000923428723c */ /* 0x040b640000001828 */
[----:B-----5:R-:W4:Y:S04]  /*f3a0*/  LDG.E.128 R144, [R32.64+0x29100] ;  /* 0x0291000420907981 */ /* 0x020f28000c1e1d00 */
[----:B--2---:R0:W-:Y:S04]  /*f3b0*/  STS.128 [R2], R44 ;  /* 0x0000002c02007388 */ /* 0x0041e80000000c00 */
[----:B---3--:R1:W-:Y:S04]  /*f3c0*/  STS.128 [R2+0x220], R140 ;  /* 0x0002208c02007388 */ /* 0x0083e80000000c00 */
[----:B----4-:R2:W-:Y:S04]  /*f3d0*/  STS.128 [R2+0x440], R128 ;  /* 0x0004408002007388 */ /* 0x0105e80000000c00 */
[----:B------:R3:W-:Y:S04]  /*f3e0*/  STS.128 [R2+0x660], R124 ;  /* 0x0006607c02007388 */ /* 0x0007e80000000c00 */
[----:B------:R3:W-:Y:S04]  /*f3f0*/  STS.128 [R2+0x880], R120 ;  /* 0x0008807802007388 */ /* 0x0007e80000000c00 */
[----:B0-----:R-:W4:Y:S04]  /*f400*/  LDG.E.128 R44, [R32.64+0x15100] ;  /* 0x01510004202c7981 */ /* 0x001f28000c1e1d00 */
[----:B-1----:R-:W4:Y:S04]  /*f410*/  LDG.E.128 R140, [R32.64+0x2d100] ;  /* 0x02d10004208c7981 */ /* 0x002f28000c1e1d00 */
[----:B--2---:R-:W2:Y:S04]  /*f420*/  LDG.E.128 R128, [R32.64+0x31100] ;  /* 0x0311000420807981 */ /* 0x004ea8000c1e1d00 */
[----:B---3--:R-:W3:Y:S04]  /*f430*/  LDG.E.128 R124, [R32.64+0x35100] ;  /* 0x03510004207c7981 */ /* 0x008ee8000c1e1d00 */
[----:B------:R-:W3:Y:S01]  /*f440*/  LDG.E.128 R120, [R32.64+0x39100] ;  /* 0x0391000420787981 */ /* 0x000ee2000c1e1d00 */
[C---:B------:R-:W5:Y:S03]  /*f450*/  HMMA.16816.F32 R156, R52.reuse, R56, R156 ;  /* 0x00000038349c723c */ /* 0x040f66000000189c */
[----:B------:R-:W-:Y:S04]  /*f460*/  STS.128 [R2+0x1100], R112 ;  /* 0x0011007002007388 */ /* 0x000fe80000000c00 */
[----:B------:R-:W-:Y:S01]  /*f470*/  STS.128 [R2+0x1fe0], R116 ;  /* 0x001fe07402007388 */ /* 0x000fe20000000c00 */
[C---:B------:R5:W5:Y:S03]  /*f480*/  HMMA.16816.F32 R152, R52.reuse, R58, R152 ;  /* 0x0000003a3498723c */ /* 0x040b660000001898 */
[----:B------:R-:W-:Y:S04]  /*f490*/  STS.128 [R2+0xcc0], R60 ;  /* 0x000cc03c02007388 */ /* 0x000fe80000000c00 */
[----:B------:R-:W-:Y:S01]  /*f4a0*/  STS.128 [R2+0xee0], R64 ;  /* 0x000ee04002007388 */ /* 0x000fe20000000c00 */
[C---:B------:R-:W5:Y:S08]  /*f4b0*/  HMMA.16816.F32 R88, R52.reuse, R36, R88 ;  /* 0x000000243458723c */ /* 0x040f700000001858 */
[C---:B------:R5:W5:Y:S08]  /*f4c0*/  HMMA.16816.F32 R72, R52.reuse, R38, R72 ;  /* 0x000000263448723c */ /* 0x040b700000001848 */
[C---:B------:R-:W5:Y:S08]  /*f4d0*/  HMMA.16816.F32 R136, R52.reuse, R80, R136 ;  /* 0x000000503488723c */ /* 0x040f700000001888 */
[----:B------:R5:W5:Y:S01]  /*f4e0*/  HMMA.16816.F32 R100, R52, R82, R100 ;  /* 0x000000523464723c */ /* 0x000b620000001864 */
[----:B------:R-:W-:Y:S04]  /*f4f0*/  STS.128 [R2+0x1320], R148 ;  /* 0x0013209402007388 */ /* 0x000fe80000000c00 */
[----:B------:R-:W-:Y:S04]  /*f500*/  STS.128 [R2+0x1540], R144 ;  /* 0x0015409002007388 */ /* 0x000fe80000000c00 */
[----:B----4-:R-:W-:Y:S04]  /*f510*/  STS.128 [R2+0xaa0], R44 ;  /* 0x000aa02c02007388 */ /* 0x010fe80000000c00 */
[----:B------:R-:W-:Y:S04]  /*f520*/  STS.128 [R2+0x1760], R140 ;  /* 0x0017608c02007388 */ /* 0x000fe80000000c00 */
[----:B--2---:R-:W-:Y:S04]  /*f530*/  STS.128 [R2+0x1980], R128 ;  /* 0x0019808002007388 */ /* 0x004fe80000000c00 */
[----:B---3--:R-:W-:Y:S04]  /*f540*/  STS.128 [R2+0x1ba0], R124 ;  /* 0x001ba07c02007388 */ /* 0x008fe80000000c00 */
[----:B------:R-:W-:Y:S04]  /*f550*/  STS.128 [R2+0x1dc0], R120 ;  /* 0x001dc07802007388 */ /* 0x000fe80000000c00 */
        /* <DEDUP_REMOVED lines=13> */
[----:B------:R-:W-:Y:S05]  /*f630*/  LDSM.16.M88.4 R80, [R18] ;  /* 0x000000001250783b */ /* 0x000fea0000000200 */
[C---:B------:R-:W5:Y:S08]  /*f640*/  HMMA.16816.F32 R48, R60.reuse, R66, R48 ;  /* 0x000000423c30723c */ /* 0x040f700000001830 */
        /* <DEDUP_REMOVED lines=29> */
[C---:B0-----:R-:W5:Y:S08]  /*f820*/  HMMA.16816.F32 R96, R60.reuse, R128, R96 ;  /* 0x000000803c60723c */ /* 0x041f700000001860 */
[C---:B------:R5:W5:Y:S02]  /*f830*/  HMMA.16816.F32 R40, R60.reuse, R130, R40 ;  /* 0x000000823c28723c */ /* 0x040b640000001828 */
[----:B-----5:R-:W0:Y:S06]  /*f840*/  LDSM.16.M88.4 R128, [R21] ;  /* 0x000000001580783b */ /* 0x020e2c0000000200 */
[C---:B------:R-:W5:Y:S08]  /*f850*/  HMMA.16816.F32 R156, R60.reuse, R116, R156 ;  /* 0x000000743c9c723c */ /* 0x040f70000000189c */
[C---:B------:R5:W5:Y:S02]  /*f860*/  HMMA.16816.F32 R152, R60.reuse, R118, R152 ;  /* 0x000000763c98723c */ /* 0x040b640000001898 */
[----:B-----5:R-:W-:Y:S06]  /*f870*/  LDSM.16.M88.4 R116, [R24] ;  /* 0x000000001874783b */ /* 0x020fec0000000200 */
[C---:B------:R-:W5:Y:S08]  /*f880*/  HMMA.16816.F32 R88, R60.reuse, R124, R88 ;  /* 0x0000007c3c58723c */ /* 0x040f700000001858 */
[C---:B------:R5:W5:Y:S02]  /*f890*/  HMMA.16816.F32 R72, R60.reuse, R126, R72 ;  /* 0x0000007e3c48723c */ /* 0x040b640000001848 */
[----:B-----5:R-:W3:Y:S06]  /*f8a0*/  LDSM.16.M88.4 R124, [R23] ;  /* 0x00000000177c783b */ /* 0x020eec0000000200 */
[C---:B------:R-:W5:Y:S08]  /*f8b0*/  HMMA.16816.F32 R136, R60.reuse, R52, R136 ;  /* 0x000000343c88723c */ /* 0x040f700000001888 */
[----:B------:R5:W5:Y:S02]  /*f8c0*/  HMMA.16816.F32 R100, R60, R54, R100 ;  /* 0x000000363c64723c */ /* 0x000b640000001864 */
[----:B-----5:R-:W4:Y:S04]  /*f8d0*/  LDSM.16.M88.4 R52, [R25] ;  /* 0x000000001934783b */ /* 0x020f280000000200 */
[----:B------:R-:W-:Y:S02]  /*f8e0*/  LDSM.16.M88.4 R60, [R169] ;  /* 0x00000000a93c783b */ /* 0x000fe40000000200 */
[C---:B-1----:R-:W5:Y:S08]  /*f8f0*/  HMMA.16816.F32 R84, R36.reuse, R64, R84 ;  /* 0x000000402454723c */ /* 0x042f700000001854 */
[C---:B------:R-:W5:Y:S08]  /*f900*/  HMMA.16816.F32 R48, R36.reuse, R66, R48 ;  /* 0x000000422430723c */ /* 0x040f700000001830 */
[C---:B------:R-:W5:Y:S08]  /*f910*/  HMMA.16816.F32 R68, R36.reuse, R44, R68 ;  /* 0x0000002c2444723c */ /* 0x040f700000001844 */
[C---:B------:R-:W5:Y:S08]  /*f920*/  HMMA.16816.F32 R132, R36.reuse, R46, R132 ;  /* 0x0000002e2484723c */ /* 0x040f700000001884 */
[C---:B------:R-:W5:Y:S08]  /*f930*/  HMMA.16816.F32 R108, R36.reuse, R80, R108 ;  /* 0x00000050246c723c */ /* 0x040f70000000186c */
[C---:B------:R-:W5:Y:S08]  /*f940*/  HMMA.16816.F32 R76, R36.reuse, R82, R76 ;  /* 0x00000052244c723c */ /* 0x040f70000000184c */
[C---:B--2---:R-:W5:Y:S08]  /*f950*/  HMMA.16816.F32 R104, R36.reuse, R56, R104 ;  /* 0x000000382468723c */ /* 0x044f700000001868 */
[----:B------:R5:W5:Y:S02]  /*f960*/  HMMA.16816.F32 R92, R36, R58, R92 ;  /* 0x0000003a245c723c */ /* 0x000b64000000185c */
[----:B-----5:R-:W1:Y:S06]  /*f970*/  LDSM.16.M88.4 R36, [R26] ;  /* 0x000000001a24783b */ /* 0x020e6c0000000200 */
[C---:B------:R-:W5:Y:S08]  /*f980*/  HMMA.16816.F32 R96, R112.reuse, R64, R96 ;  /* 0x000000407060723c */ /* 0x040f700000001860 */
[C---:B------:R5:W5:Y:S02]  /*f990*/  HMMA.16816.F32 R40, R112.reuse, R66, R40 ;  /* 0x000000427028723c */ /* 0x040b640000001828 */
[----:B-----5:R-:W-:Y:S06]  /*f9a0*/  LDSM.16.M88.4 R64, [R27] ;  /* 0x000000001b40783b */ /* 0x020fec0000000200 */
[C---:B------:R-:W5:Y:S08]  /*f9b0*/  HMMA.16816.F32 R156, R112.reuse, R44, R156 ;  /* 0x0000002c709c723c */ /* 0x040f70000000189c */
[C---:B------:R5:W5:Y:S02]  /*f9c0*/  HMMA.16816.F32 R152, R112.reuse, R46, R152 ;  /* 0x0000002e7098723c */ /* 0x040b640000001898 */
[----:B-----5:R-:W-:Y:S06]  /*f9d0*/  LDSM.16.M88.4 R44, [R179] ;  /* 0x00000000b32c783b */ /* 0x020fec0000000200 */
[C---:B------:R-:W5:Y:S08]  /*f9e0*/  HMMA.16816.F32 R88, R112.reuse, R80, R88 ;  /* 0x000000507058723c */ /* 0x040f700000001858 */
[C---:B------:R5:W5:Y:S02]  /*f9f0*/  HMMA.16816.F32 R72, R112.reuse, R82, R72 ;  /* 0x000000527048723c */ /* 0x040b640000001848 */
[----:B-----5:R-:W2:Y:S06]  /*fa00*/  LDSM.16.M88.4 R80, [R180] ;  /* 0x00000000b450783b */ /* 0x020eac0000000200 */
[C---:B------:R-:W5:Y:S08]  /*fa10*/  HMMA.16816.F32 R136, R112.reuse, R56, R136 ;  /* 0x000000387088723c */ /* 0x040f700000001888 */
[----:B------:R5:W5:Y:S02]  /*fa20*/  HMMA.16816.F32 R100, R112, R58, R100 ;  /* 0x0000003a7064723c */ /* 0x000b640000001864 */
[----:B-----5:R-:W1:Y:S04]  /*fa30*/  LDSM.16.M88.4 R56, [R168] ;  /* 0x00000000a838783b */ /* 0x020e680000000200 */
[----:B------:R-:W1:Y:S02]  /*fa40*/  LDSM.16.M88.4 R112, [R170] ;  /* 0x00000000aa70783b */ /* 0x000e640000000200 */
[C---:B0-----:R-:W5:Y:S08]  /*fa50*/  HMMA.16816.F32 R84, R128.reuse, R120, R84 ;  /* 0x000000788054723c */ /* 0x041f700000001854 */
[C---:B------:R-:W5:Y:S08]  /*fa60*/  HMMA.16816.F32 R48, R128.reuse, R122, R48 ;  /* 0x0000007a8030723c */ /* 0x040f700000001830 */
[C---:B---3--:R-:W5:Y:S08]  /*fa70*/  HMMA.16816.F32 R68, R128.reuse, R124, R68 ;  /* 0x0000007c8044723c */ /* 0x048f700000001844 */
[C---:B------:R-:W5:Y:S08]  /*fa80*/  HMMA.16816.F32 R132, R128.reuse, R126, R132 ;  /* 0x0000007e8084723c */ /* 0x040f700000001884 */
[C---:B------:R-:W5:Y:S08]  /*fa90*/  HMMA.16816.F32 R108, R128.reuse, R116, R108 ;  /* 0x00000074806c723c */ /* 0x040f70000000186c */
[C---:B------:R-:W5:Y:S08]  /*faa0*/  HMMA.16816.F32 R76, R128.reuse, R118, R76 ;  /* 0x00000076804c723c */ /* 0x040f70000000184c */
[C---:B----4-:R-:W5:Y:S08]  /*fab0*/  HMMA.16816.F32 R104, R128.reuse, R52, R104 ;  /* 0x000000348068723c */ /* 0x050f700000001868 */
[----:B------:R5:W5:Y:S02]  /*fac0*/  HMMA.16816.F32 R92, R128, R54, R92 ;  /* 0x00000036805c723c */ /* 0x000b64000000185c */
[----:B-----5:R-:W-:Y:S06]  /*fad0*/  LDSM.16.M88.4 R128, [R31] ;  /* 0x000000001f80783b */ /* 0x020fec0000000200 */
[C---:B-1----:R-:W5:Y:S08]  /*fae0*/  HMMA.16816.F32 R96, R36.reuse, R120, R96 ;  /* 0x000000782460723c */ /* 0x042f700000001860 */
[C---:B------:R5:W5:Y:S02]  /*faf0*/  HMMA.16816.F32 R40, R36.reuse, R122, R40 ;  /* 0x0000007a2428723c */ /* 0x040b640000001828 */
[----:B-----5:R-:W-:Y:S06]  /*fb00*/  LDSM.16.M88.4 R120, [R177] ;  /* 0x00000000b178783b */ /* 0x020fec0000000200 */
[C---:B------:R-:W5:Y:S08]  /*fb10*/  HMMA.16816.F32 R156, R36.reuse, R124, R156 ;  /* 0x0000007c249c723c */ /* 0x040f70000000189c */
[C---:B------:R5:W5:Y:S02]  /*fb20*/  HMMA.16816.F32 R152, R36.reuse, R126, R152 ;  /* 0x0000007e2498723c */ /* 0x040b640000001898 */
[----:B-----5:R-:W0:Y:S06]  /*fb30*/  LDSM.16.M88.4 R124, [R178] ;  /* 0x00000000b27c783b */ /* 0x020e2c0000000200 */
[C---:B------:R-:W5:Y:S08]  /*fb40*/  HMMA.16816.F32 R88, R36.reuse, R116, R88 ;  /* 0x000000742458723c */ /* 0x040f700000001858 */
[C---:B------:R5:W5:Y:S02]  /*fb50*/  HMMA.16816.F32 R72, R36.reuse, R118, R72 ;  /* 0x000000762448723c */ /* 0x040b640000001848 */
[----:B-----5:R-:W1:Y:S06]  /*fb60*/  LDSM.16.M88.4 R116, [R171] ;  /* 0x00000000ab74783b */ /* 0x020e6c0000000200 */
        /* <DEDUP_REMOVED lines=12> */
[----:B-----5:R-:W2:Y:S06]  /*fc30*/  LDSM.16.M88.4 R44, [R172] ;  /* 0x00000000ac2c783b */ /* 0x020eac0000000200 */
        /* <DEDUP_REMOVED lines=11> */
[----:B-----5:R-:W3:Y:S04]  /*fcf0*/  LDSM.16.M88.4 R112, [R176] ;  /* 0x00000000b070783b */ /* 0x020ee80000000200 */
[----:B------:R-:W4:Y:S02]  /*fd00*/  LDSM.16.M88.4 R60, [R30] ;  /* 0x000000001e3c783b */ /* 0x000f240000000200 */
[C---:B0-----:R-:W5:Y:S08]  /*fd10*/  HMMA.16816.F32 R84, R120.reuse, R124, R84 ;  /* 0x0000007c7854723c */ /* 0x041f700000001854 */
[C---:B------:R-:W5:Y:S08]  /*fd20*/  HMMA.16816.F32 R48, R120.reuse, R126, R48 ;  /* 0x0000007e7830723c */ /* 0x040f700000001830 */
[C---:B-1----:R-:W5:Y:S08]  /*fd30*/  HMMA.16816.F32 R68, R120.reuse, R116, R68 ;  /* 0x000000747844723c */ /* 0x042f700000001844 */
[C---:B------:R-:W5:Y:S08]  /*fd40*/  HMMA.16816.F32 R132, R120.reuse, R118, R132 ;  /* 0x000000767884723c */ /* 0x040f700000001884 */
[C---:B--2---:R-:W5:Y:S08]  /*fd50*/  HMMA.16816.F32 R108, R120.reuse, R44, R108 ;  /* 0x0000002c786c723c */ /* 0x044f70000000186c */
[C---:B------:R-:W5:Y:S08]  /*fd60*/  HMMA.16816.F32 R76, R120.reuse, R46, R76 ;  /* 0x0000002e784c723c */ /* 0x040f70000000184c */
[C---:B------:R-:W5:Y:S08]  /*fd70*/  HMMA.16816.F32 R104, R120.reuse, R36, R104 ;  /* 0x000000247868723c */ /* 0x040f700000001868 */
[----:B------:R-:W5:Y:S08]  /*fd80*/  HMMA.16816.F32 R92, R120, R38, R92 ;  /* 0x00000026785c723c */ /* 0x000f70000000185c */
[C---:B------:R-:W5:Y:S08]  /*fd90*/  HMMA.16816.F32 R96, R52.reuse, R124, R96 ;  /* 0x0000007c3460723c */ /* 0x040f700000001860 */
[C---:B------:R-:W5:Y:S08]  /*fda0*/  HMMA.16816.F32 R40, R52.reuse, R126, R40 ;  /* 0x0000007e3428723c */ /* 0x040f700000001828 */
[C---:B------:R-:W5:Y:S08]  /*fdb0*/  HMMA.16816.F32 R156, R52.reuse, R116, R156 ;  /* 0x00000074349c723c */ /* 0x040f70000000189c */
[C---:B------:R-:W5:Y:S08]  /*fdc0*/  HMMA.16816.F32 R152, R52.reuse, R118, R152 ;  /* 0x000000763498723c */ /* 0x040f700000001898 */
[C---:B------:R-:W5:Y:S08]  /*fdd0*/  HMMA.16816.F32 R88, R52.reuse, R44, R88 ;  /* 0x0000002c3458723c */ /* 0x040f700000001858 */
[C---:B------:R5:W5:Y:S02]  /*fde0*/  HMMA.16816.F32 R72, R52.reuse, R46, R72 ;  /* 0x0000002e3448723c */ /* 0x040b640000001848 */
[----:B-----5:R-:W-:Y:S06]  /*fdf0*/  LDSM.16.M88.4 R44, [R35] ;  /* 0x00000000232c783b */ /* 0x020fec0000000200 */
[C---:B------:R-:W5:Y:S08]  /*fe00*/  HMMA.16816.F32 R136, R52.reuse, R36, R136 ;  /* 0x000000243488723c */ /* 0x040f700000001888 */
[----:B------:R5:W5:Y:S02]  /*fe10*/  HMMA.16816.F32 R100, R52, R38, R100 ;  /* 0x000000263464723c */ /* 0x000b640000001864 */
[----:B-----5:R-:W-:Y:S06]  /*fe20*/  LDSM.16.M88.4 R52, [R164] ;  /* 0x00000000a434783b */ /* 0x020fec0000000200 */
[C---:B---3--:R-:W5:Y:S08]  /*fe30*/  HMMA.16816.F32 R84, R56.reuse, R112, R84 ;  /* 0x000000703854723c */ /* 0x048f700000001854 */
[C---:B------:R-:W5:Y:S08]  /*fe40*/  HMMA.16816.F32 R48, R56.reuse, R114, R48 ;  /* 0x000000723830723c */ /* 0x040f700000001830 */
[C---:B------:R-:W-:Y:S08]  /*fe50*/  HMMA.16816.F32 R68, R56.reuse, R80, R68 ;  /* 0x000000503844723c */ /* 0x040ff00000001844 */
[C---:B------:R-:W5:Y:S08]  /*fe60*/  HMMA.16816.F32 R132, R56.reuse, R82, R132 ;  /* 0x000000523884723c */ /* 0x040f700000001884 */
[C---:B------:R-:W5:Y:S08]  /*fe70*/  HMMA.16816.F32 R108, R56.reuse, R64, R108 ;  /* 0x00000040386c723c */ /* 0x040f70000000186c */
[C---:B------:R-:W5:Y:S08]  /*fe80*/  HMMA.16816.F32 R76, R56.reuse, R66, R76 ;  /* 0x00000042384c723c */ /* 0x040f70000000184c */
[C---:B----4-:R-:W5:Y:S08]  /*fe90*/  HMMA.16816.F32 R104, R56.reuse, R60, R104 ;  /* 0x0000003c3868723c */ /* 0x050f700000001868 */
[----:B------:R5:W5:Y:S02]  /*fea0*/  HMMA.16816.F32 R92, R56, R62, R92 ;  /* 0x0000003e385c723c */ /* 0x000b64000000185c */
[----:B-----5:R-:W-:Y:S06]  /*feb0*/  LDSM.16.M88.4 R56, [R167] ;  /* 0x00000000a738783b */ /* 0x020fec0000000200 */
[C---:B------:R-:W-:Y:S08]  /*fec0*/  HMMA.16816.F32 R96, R128.reuse, R112, R96 ;  /* 0x000000708060723c */ /* 0x040ff00000001860 */
[C---:B------:R5:W-:Y:S02]  /*fed0*/  HMMA.16816.F32 R40, R128.reuse, R114, R40 ;  /* 0x000000728028723c */ /* 0x040be40000001828 */
[----:B-----5:R-:W-:Y:S06]  /*fee0*/  LDSM.16.M88.4 R112, [R165] ;  /* 0x00000000a570783b */ /* 0x020fec0000000200 */
[C---:B------:R-:W5:Y:S08]  /*fef0*/  HMMA.16816.F32 R156, R128.reuse, R80, R156 ;  /* 0x00000050809c723c */ /* 0x040f70000000189c */
[C---:B------:R5:W5:Y:S02]  /*ff00*/  HMMA.16816.F32 R152, R128.reuse, R82, R152 ;  /* 0x000000528098723c */ /* 0x040b640000001898 */
[----:B-----5:R-:W0:Y:S06]  /*ff10*/  LDSM.16.M88.4 R80, [R34] ;  /* 0x000000002250783b */ /* 0x020e2c0000000200 */
[C---:B------:R-:W5:Y:S08]  /*ff20*/  HMMA.16816.F32 R88, R128.reuse, R64, R88 ;  /* 0x000000408058723c */ /* 0x040f700000001858 */
[C---:B------:R5:W5:Y:S02]  /*ff30*/  HMMA.16816.F32 R72, R128.reuse, R66, R72 ;  /* 0x000000428048723c */ /* 0x040b640000001848 */
[----:B-----5:R-:W1:Y:S04]  /*ff40*/  LDSM.16.M88.4 R64, [R166] ;  /* 0x00000000a640783b */ /* 0x020e680000000200 */
[----:B------:R-:W-:Y:S06]  /*ff50*/  BAR.SYNC 0x0 ;  /* 0x0000000000007b1d */ /* 0x000fec0000000000 */
[----:B------:R-:W2:Y:S04]  /*ff60*/  LDG.E.128 R36, [R32.64+0x1200] ;  /* 0x0012000420247981 */ /* 0x000ea8000c1e1d00 */
[----:B------:R-:W3:Y:S04]  /*ff70*/  LDG.E.128 R148, [R32.64+0x5200] ;  /* 0x0052000420947981 */ /* 0x000ee8000c1e1d00 */
[----:B------:R-:W4:Y:S04]  /*ff80*/  LDG.E.128 R144, [R32.64+0x9200] ;  /* 0x0092000420907981 */ /* 0x000f28000c1e1d00 */
[----:B------:R-:W4:Y:S04]  /*ff90*/  LDG.E.128 R140, [R32.64+0xd200] ;  /* 0x00d20004208c7981 */ /* 0x000f28000c1e1d00 */
[----:B------:R-:W4:Y:S04]  /*ffa0*/  LDG.E.128 R124, [R32.64+0x11200] ;  /* 0x01120004207c7981 */ /* 0x000f28000c1e1d00 */
[----:B------:R-:W4:Y:S04]  /*ffb0*/  LDG.E.128 R120, [R32.64+0x15200] ;  /* 0x0152000420787981 */ /* 0x000f28000c1e1d00 */
[----:B------:R-:W4:Y:S01]  /*ffc0*/  LDG.E.128 R116, [R32.64+0x19200] ;  /* 0x0192000420747981 */ /* 0x000f22000c1e1d00 */
[C---:B------:R-:W5:Y:S08]  /*ffd0*/  HMMA.16816.F32 R136, R128.reuse, R60, R136 ;  /* 0x0000003c8088723c */ /* 0x040f700000001888 */
[----:B------:R5:W5:Y:S02]  /*ffe0*/  HMMA.16816.F32 R100, R128, R62, R100 ;  /* 0x0000003e8064723c */ /* 0x000b640000001864 */
[----:B-----5:R-:W4:Y:S04]  /*fff0*/  LDG.E.128 R60, [R32.64+0x21200] ;  /* 0x02120004203c7981 */ /* 0x020f28000c1e1d00 */
[----:B------:R-:W4:Y:S04]  /*10000*/  LDG.E.128 R128, [R32.64+0x39200] ;  /* 0x0392000420807981 */ /* 0x000f28000c1e1d00 */
[----:B--2---:R2:W-:Y:S04]  /*10010*/  STS.128 [R2], R36 ;  /* 0x0000002402007388 */ /* 0x0045e80000000c00 */
[----:B---3--:R-:W-:Y:S04]  /*10020*/  STS.128 [R2+0x220], R148 ;  /* 0x0002209402007388 */ /* 0x008fe80000000c00 */
[----:B----4-:R-:W-:Y:S04]  /*10030*/  STS.128 [R2+0x440], R144 ;  /* 0x0004409002007388 */ /* 0x010fe80000000c00 */
[----:B------:R-:W-:Y:S04]  /*10040*/  STS.128 [R2+0x660], R140 ;  /* 0x0006608c02007388 */ /* 0x000fe80000000c00 */
[----:B------:R3:W-:Y:S04]  /*10050*/  STS.128 [R2+0x880], R124 ;  /* 0x0008807c02007388 */ /* 0x0007e80000000c00 */
[----:B------:R4:W-:Y:S04]  /*10060*/  STS.128 [R2+0xaa0], R120 ;  /* 0x000aa07802007388 */ /* 0x0009e80000000c00 */
[----:B------:R0:W-:Y:S04]  /*10070*/  STS.128 [R2+0xcc0], R116 ;  /* 0x000cc07402007388 */ /* 0x0001e80000000c00 */
[----:B--2---:R-:W2:Y:S04]  /*10080*/  LDG.E.128 R36, [R32.64+0x1d200] ;  /* 0x01d2000420247981 */ /* 0x004ea8000c1e1d00 */
[----:B---3--:R-:W3:Y:S04]  /*10090*/  LDG.E.128 R124, [R32.64+0x29200] ;  /* 0x02920004207c7981 */ /* 0x008ee8000c1e1d00 */
[----:B----4-:R-:W4:Y:S04]  /*100a0*/  LDG.E.128 R120, [R32.64+0x25200] ;  /* 0x0252000420787981 */ /* 0x010f28000c1e1d00 */
[----:B------:R-:W4:Y:S04]  /*100b0*/  LDG.E.128 R148, [R32.64+0x2d200] ;  /* 0x02d2000420947981 */ /* 0x000f28000c1e1d00 */
[----:B------:R-:W4:Y:S04]  /*100c0*/  LDG.E.128 R144, [R32.64+0x31200] ;  /* 0x0312000420907981 */ /* 0x000f28000c1e1d00 */
[----:B------:R-:W4:Y:S04]  /*100d0*/  LDG.E.128 R140, [R32.64+0x35200] ;  /* 0x03520004208c7981 */ /* 0x000f28000c1e1d00 */
[----:B0-----:R-:W4:Y:S04]  /*100e0*/  LDG.E.128 R116, [R32.64+0x3d200] ;  /* 0x03d2000420747981 */ /* 0x001f28000c1e1d00 */
[----:B------:R-:W-:Y:S04]  /*100f0*/  STS.128 [R2+0x1100], R60 ;  /* 0x0011003c02007388 */ /* 0x000fe80000000c00 */
[----:B------:R-:W-:Y:S01]  /*10100*/  STS.128 [R2+0x1dc0], R128 ;  /* 0x001dc08002007388 */ /* 0x000fe20000000c00 */
[C---:B------:R-:W5:Y:S08]  /*10110*/  HMMA.16816.F32 R84, R80.reuse, R44, R84 ;  /* 0x0000002c5054723c */ /* 0x040f700000001854 */
[C---:B------:R-:W5:Y:S08]  /*10120*/  HMMA.16816.F32 R48, R80.reuse, R46, R48 ;  /* 0x0000002e5030723c */ /* 0x040f700000001830 */
[C---:B------:R-:W-:Y:S08]  /*10130*/  HMMA.16816.F32 R132, R80.reuse, R54, R132 ;  /* 0x000000365084723c */ /* 0x040ff00000001884 */
[C---:B------:R-:W-:Y:S08]  /*10140*/  HMMA.16816.F32 R108, R80.reuse, R112, R108 ;  /* 0x00000070506c723c */ /* 0x040ff0000000186c */
[C---:B------:R-:W-:Y:S08]  /*10150*/  HMMA.16816.F32 R76, R80.reuse, R114, R76 ;  /* 0x00000072504c723c */ /* 0x040ff0000000184c */
[C---:B-1----:R-:W-:Y:S08]  /*10160*/  HMMA.16816.F32 R104, R80.reuse, R64, R104 ;  /* 0x000000405068723c */ /* 0x042ff00000001868 */
[----:B------:R-:W-:Y:S08]  /*10170*/  HMMA.16816.F32 R92, R80, R66, R92 ;  /* 0x00000042505c723c */ /* 0x000ff0000000185c */
[C---:B------:R-:W-:Y:S08]  /*10180*/  HMMA.16816.F32 R156, R56.reuse, R52, R156 ;  /* 0x00000034389c723c */ /* 0x040ff0000000189c */
[C---:B------:R-:W-:Y:S08]  /*10190*/  HMMA.16816.F32 R152, R56.reuse, R54, R152 ;  /* 0x000000363898723c */ /* 0x040ff00000001898 */
[C---:B------:R-:W-:Y:S08]  /*101a0*/  HMMA.16816.F32 R88, R56.reuse, R112, R88 ;  /* 0x000000703858723c */ /* 0x040ff00000001858 */
[C---:B------:R-:W-:Y:S08]  /*101b0*/  HMMA.16816.F32 R72, R56.reuse, R114, R72 ;  /* 0x000000723848723c */ /* 0x040ff00000001848 */
[C---:B------:R-:W-:Y:S08]  /*101c0*/  HMMA.16816.F32 R96, R56.reuse, R44, R96 ;  /* 0x0000002c3860723c */ /* 0x040ff00000001860 */
[C---:B------:R-:W-:Y:S08]  /*101d0*/  HMMA.16816.F32 R40, R56.reuse, R46, R40 ;  /* 0x0000002e3828723c */ /* 0x040ff00000001828 */
[C---:B------:R-:W-:Y:S08]  /*101e0*/  HMMA.16816.F32 R136, R56.reuse, R64, R136 ;  /* 0x000000403888723c */ /* 0x040ff00000001888 */
[----:B------:R-:W-:Y:S01]  /*101f0*/  HMMA.16816.F32 R100, R56, R66, R100 ;  /* 0x000000423864723c */ /* 0x000fe20000001864 */
[----:B--2---:R-:W-:Y:S04]  /*10200*/  STS.128 [R2+0xee0], R36 ;  /* 0x000ee02402007388 */ /* 0x004fe80000000c00 */
[----:B---3--:R-:W-:Y:S04]  /*10210*/  STS.128 [R2+0x1540], R124 ;  /* 0x0015407c02007388 */ /* 0x008fe80000000c00 */
[----:B----4-:R0:W-:Y:S04]  /*10220*/  STS.128 [R2+0x1320], R120 ;  /* 0x0013207802007388 */ /* 0x0101e80000000c00 */
[----:B------:R-:W-:Y:S04]  /*10230*/  STS.128 [R2+0x1760], R148 ;  /* 0x0017609402007388 */ /* 0x000fe80000000c00 */
[----:B------:R-:W-:Y:S04]  /*10240*/  STS.128 [R2+0x1980], R144 ;  /* 0x0019809002007388 */ /* 0x000fe80000000c00 */
[----:B------:R-:W-:Y:S04]  /*10250*/  STS.128 [R2+0x1ba0], R140 ;  /* 0x001ba08c02007388 */ /* 0x000fe80000000c00 */
[----:B------:R-:W-:Y:S01]  /*10260*/  STS.128 [R2+0x1fe0], R116 ;  /* 0x001fe07402007388 */ /* 0x000fe20000000c00 */
[----:B0-----:R5:W5:Y:S03]  /*10270*/  HMMA.16816.F32 R120, R80, R52, R68 ;  /* 0x000000345078723c */ /* 0x001b660000001844 */
[----:B------:R-:W-:Y:S06]  /*10280*/  BAR.SYNC 0x0 ;  /* 0x0000000000007b1d */ /* 0x000fec0000000000 */
[----:B------:R-:W-:Y:S04]  /*10290*/  LDSM.16.M88.4 R36, [R3] ;  /* 0x000000000324783b */ /* 0x000fe80000000200 */
[----:B------:R-:W0:Y:S04]  /*102a0*/  LDSM.16.M88.4 R124, [R4] ;  /* 0x00000000047c783b */ /* 0x000e280000000200 */
[----:B------:R-:W1:Y:S04]  /*102b0*/  LDSM.16.M88.4 R116, [R5] ;  /* 0x000000000574783b */ /* 0x000e680000000200 */
[----:B-----5:R-:W2:Y:S04]  /*102c0*/  LDSM.16.M88.4 R68, [R6] ;  /* 0x000000000644783b */ /* 0x020ea80000000200 */
[----:B------:R-:W3:Y:S04]  /*102d0*/  LDSM.16.M88.4 R60, [R7] ;  /* 0x00000000073c783b */ /* 0x000ee80000000200 */
[----:B------:R-:W4:Y:S04]  /*102e0*/  LDSM.16.M88.4 R128, [R8] ;  /* 0x000000000880783b */ /* 0x000f280000000200 */
[----:B------:R-:W-:Y:S04]  /*102f0*/  LDSM.16.M88.4 R56, [R13] ;  /* 0x000000000d38783b */ /* 0x000fe80000000200 */
[----:B------:R-:W-:Y:S04]  /*10300*/  LDSM.16.M88.4 R64, [R11] ;  /* 0x000000000b40783b */ /* 0x000fe80000000200 */
[----:B------:R-:W-:Y:S04]  /*10310*/  LDSM.16.M88.4 R80, [R14] ;  /* 0x000000000e50783b */ /* 0x000fe80000000200 */
[----:B------:R-:W-:Y:S04]  /*10320*/  LDSM.16.M88.4 R44, [R10] ;  /* 0x000000000a2c783b */ /* 0x000fe80000000200 */
[----:B------:R-:W-:Y:S01]  /*10330*/  LDSM.16.M88.4 R52, [R12] ;  /* 0x000000000c34783b */ /* 0x000fe20000000200 */
[C---:B0-----:R-:W-:Y:S03]  /*10340*/  HMMA.16816.F32 R84, R36.reuse, R124, R84 ;  /* 0x0000007c2454723c */ /* 0x041fe60000001854 */
[----:B------:R-:W-:Y:S04]  /*10350*/  LDSM.16.M88.4 R112, [R17] ;  /* 0x000000001170783b */ /* 0x000fe80000000200 */
[----:B------:R-:W-:Y:S01]  /*10360*/  LDSM.16.M88.4 R148, [R34] ;  /* 0x000000002294783b */ /* 0x000fe20000000200 */
[C---:B------:R-:W-:Y:S03]  /*10370*/  HMMA.16816.F32 R48, R36.reuse, R126, R48 ;  /* 0x0000007e2430723c */ /* 0x040fe60000001830 */
[----:B------:R-:W-:Y:S05]  /*10380*/  LDSM.16.M88.4 R144, [R35] ;  /* 0x000000002390783b */ /* 0x000fea0000000200 */
[C---:B-1----:R-:W-:Y:S08]  /*10390*/  HMMA.16816.F32 R120, R36.reuse, R116, R120 ;  /* 0x000000742478723c */ /* 0x042ff00000001878 */
[C---:B------:R-:W-:Y:S08]  /*103a0*/  HMMA.16816.F32 R132, R36.reuse, R118, R132 ;  /* 0x000000762484723c */ /* 0x040ff00000001884 */
[C---:B--2---:R-:W5:Y:S08]  /*103b0*/  HMMA.16816.F32 R108, R36.reuse, R68, R108 ;  /* 0x00000044246c723c */ /* 0x044f70000000186c */
[C---:B------:R-:W5:Y:S08]  /*103c0*/  HMMA.16816.F32 R76, R36.reuse, R70, R76 ;  /* 0x00000046244c723c */ /* 0x040f70000000184c */
[C---:B---3--:R-:W-:Y:S08]  /*103d0*/  HMMA.16816.F32 R104, R36.reuse, R60, R104 ;  /* 0x0000003c2468723c */ /* 0x048ff00000001868 */
[----:B------:R5:W-:Y:S02]  /*103e0*/  HMMA.16816.F32 R92, R36, R62, R92 ;  /* 0x0000003e245c723c */ /* 0x000be4000000185c */
[----:B-----5:R-:W0:Y:S06]  /*103f0*/  LDSM.16.M88.4 R36, [R9] ;  /* 0x000000000924783b */ /* 0x020e2c0000000200 */
[C---:B----4-:R-:W-:Y:S08]  /*10400*/  HMMA.16816.F32 R156, R128.reuse, R116, R156 ;  /* 0x00000074809c723c */ /* 0x050ff0000000189c */
[C---:B------:R-:W-:Y:S08]  /*10410*/  HMMA.16816.F32 R152, R128.reuse, R118, R152 ;  /* 0x000000768098723c */ /* 0x040ff00000001898 */
[C---:B------:R-:W5:Y:S08]  /*10420*/  HMMA.16816.F32 R88, R128.reuse, R68, R88 ;  /* 0x000000448058723c */ /* 0x040f700000001858 */
[C---:B------:R5:W5:Y:S02]  /*10430*/  HMMA.16816.F32 R116, R128.reuse, R70, R72 ;  /* 0x000000468074723c */ /* 0x040b640000001848 */
[----:B-----5:R-:W-:Y:S04]  /*10440*/  LDSM.16.M88.4 R68, [R15] ;  /* 0x000000000f44783b */ /* 0x020fe80000000200 */
[----:B------:R-:W1:Y:S02]  /*10450*/  LDSM.16.M88.4 R72, [R16] ;  /* 0x000000001048783b */ /* 0x000e640000000200 */
[C---:B------:R-:W5:Y:S08]  /*10460*/  HMMA.16816.F32 R136, R128.reuse, R60, R136 ;  /* 0x0000003c8088723c */ /* 0x040f700000001888 */
[C---:B------:R5:W5:Y:S02]  /*10470*/  HMMA.16816.F32 R100, R128.reuse, R62, R100 ;  /* 0x0000003e8064723c */ /* 0x040b640000001864 */
[----:B-----5:R-:W-:Y:S06]  /*10480*/  LDSM.16.M88.4 R60, [R23] ;  /* 0x00000000173c783b */ /* 0x020fec0000000200 */
[C---:B------:R-:W5:Y:S08]  /*10490*/  HMMA.16816.F32 R96, R128.reuse, R124, R96 ;  /* 0x0000007c8060723c */ /* 0x040f700000001860 */
[----:B------:R5:W5:Y:S02]  /*104a0*/  HMMA.16816.F32 R40, R128, R126, R40 ;  /* 0x0000007e8028723c */ /* 0x000b640000001828 */
[----:B-----5:R-:W2:Y:S04]  /*104b0*/  LDSM.16.M88.4 R124, [R18] ;  /* 0x00000000127c783b */ /* 0x020ea80000000200 */
[----:B------:R-:W-:Y:S02]  /*104c0*/  LDSM.16.M88.4 R128, [R31] ;  /* 0x000000001f80783b */ /* 0x000fe40000000200 */
[C---:B0-----:R-:W-:Y:S08]  /*104d0*/  HMMA.16816.F32 R108, R36.reuse, R56, R108 ;  /* 0x00000038246c723c */ /* 0x041ff0000000186c */
[----:B------:R-:W-:Y:S08]  /*104e0*/  HMMA.16816.F32 R76, R36, R58, R76 ;  /* 0x0000003a244c723c */ /* 0x000ff0000000184c */
[C---:B------:R-:W-:Y:S08]  /*104f0*/  HMMA.16816.F32 R88, R64.reuse, R56, R88 ;  /* 0x000000384058723c */ /* 0x040ff00000001858 */
[----:B------:R5:W-:Y:S02]  /*10500*/  HMMA.16816.F32 R116, R64, R58, R116 ;  /* 0x0000003a4074723c */ /* 0x000be40000001874 */
[----:B-----5:R-:W0:Y:S06]  /*10510*/  LDSM.16.M88.4 R56, [R19] ;  /* 0x000000001338783b */ /* 0x020e2c0000000200 */
[C---:B------:R-:W-:Y:S08]  /*10520*/  HMMA.16816.F32 R104, R36.reuse, R80, R104 ;  /* 0x000000502468723c */ /* 0x040ff00000001868 */
[----:B------:R-:W-:Y:S08]  /*10530*/  HMMA.16816.F32 R92, R36, R82, R92 ;  /* 0x00000052245c723c */ /* 0x000ff0000000185c */
[C---:B------:R-:W-:Y:S08]  /*10540*/  HMMA.16816.F32 R136, R64.reuse, R80, R136 ;  /* 0x000000504088723c */ /* 0x040ff00000001888 */
[----:B------:R5:W-:Y:S02]  /*10550*/  HMMA.16816.F32 R100, R64, R82, R100 ;  /* 0x000000524064723c */ /* 0x000be40000001864 */
[----:B-----5:R-:W3:Y:S06]  /*10560*/  LDSM.16.M88.4 R80, [R20] ;  /* 0x000000001450783b */ /* 0x020eec0000000200 */
[C---:B------:R-:W5:Y:S08]  /*10570*/  HMMA.16816.F32 R84, R36.reuse, R44, R84 ;  /* 0x0000002c2454723c */ /* 0x040f700000001854 */
[C---:B------:R-:W5:Y:S08]  /*10580*/  HMMA.16816.F32 R48, R36.reuse, R46, R48 ;  /* 0x0000002e2430723c */ /* 0x040f700000001830 */
[C---:B------:R-:W5:Y:S08]  /*10590*/  HMMA.16816.F32 R120, R36.reuse, R52, R120 ;  /* 0x000000342478723c */ /* 0x040f700000001878 */
[----:B------:R5:W5:Y:S02]  /*105a0*/  HMMA.16816.F32 R132, R36, R54, R132 ;  /* 0x000000362484723c */ /* 0x000b640000001884 */
[----:B-----5:R-:W-:Y:S06]  /*105b0*/  LDSM.16.M88.4 R36, [R24] ;  /* 0x000000001824783b */ /* 0x020fec0000000200 */
[C---:B------:R-:W5:Y:S08]  /*105c0*/  HMMA.16816.F32 R96, R64.reuse, R44, R96 ;  /* 0x0000002c4060723c */ /* 0x040f700000001860 */
[C---:B------:R5:W5:Y:S02]  /*105d0*/  HMMA.16816.F32 R40, R64.reuse, R46, R40 ;  /* 0x0000002e4028723c */ /* 0x040b640000001828 */
[----:B-----5:R-:W-:Y:S06]  /*105e0*/  LDSM.16.M88.4 R44, [R22] ;  /* 0x00000000162c783b */ /* 0x020fec0000000200 */
[C---:B------:R-:W5:Y:S08]  /*105f0*/  HMMA.16816.F32 R156, R64.reuse, R52, R156 ;  /* 0x00000034409c723c */ /* 0x040f70000000189c */
[----:B------:R5:W5:Y:S02]  /*10600*/  HMMA.16816.F32 R152, R64, R54, R152 ;  /* 0x000000364098723c */ /* 0x000b640000001898 */
[----:B-----5:R-:W4:Y:S04]  /*10610*/  LDSM.16.M88.4 R52, [R21] ;  /* 0x000000001534783b */ /* 0x020f280000000200 */
[----:B------:R-:W0:Y:S02]  /*10620*/  LDSM.16.M88.4 R64, [R25] ;  /* 0x000000001940783b */ /* 0x000e240000000200 */
[C---:B-1----:R-:W5:Y:S08]  /*10630*/  HMMA.16816.F32 R84, R68.reuse, R72, R84 ;  /* 0x000000484454723c */ /* 0x042f700000001854 */
[C---:B------:R-:W5:Y:S08]  /*10640*/  HMMA.16816.F32 R48, R68.reuse, R74, R48 ;  /* 0x0000004a4430723c */ /* 0x040f700000001830 */
[C---:B------:R-:W5:Y:S08]  /*10650*/  HMMA.16816.F32 R120, R68.reuse, R112, R120 ;  /* 0x000000704478723c */ /* 0x040f700000001878 */
[C---:B------:R-:W5:Y:S08]  /*10660*/  HMMA.16816.F32 R132, R68.reuse, R114, R132 ;  /* 0x000000724484723c */ /* 0x040f700000001884 */
[C---:B--2---:R-:W5:Y:S08]  /*10670*/  HMMA.16816.F32 R108, R68.reuse, R124, R108 ;  /* 0x0000007c446c723c */ /* 0x044f70000000186c */
[C---:B------:R-:W5:Y:S08]  /*10680*/  HMMA.16816.F32 R76, R68.reuse, R126, R76 ;  /* 0x0000007e444c723c */ /* 0x040f70000000184c */
[C---:B0-----:R-:W5:Y:S08]  /*10690*/  HMMA.16816.F32 R104, R68.reuse, R56, R104 ;  /* 0x000000384468723c */ /* 0x041f700000001868 */
[----:B------:R5:W5:Y:S02]  /*106a0*/  HMMA.16816.F32 R92, R68, R58, R92 ;  /* 0x0000003a445c723c */ /* 0x000b64000000185c */
[----:B-----5:R-:W0:Y:S06]  /*106b0*/  LDSM.16.M88.4 R68, [R26] ;  /* 0x000000001a44783b */ /* 0x020e2c0000000200 */
[C---:B---3--:R-:W5:Y:S08]  /*106c0*/  HMMA.16816.F32 R96, R80.reuse, R72, R96 ;  /* 0x000000485060723c */ /* 0x048f700000001860 */
        /* <DEDUP_REMOVED lines=22> */
[C---:B------:R5:W5:Y:S02]  /*10830*/  HMMA.16816.F32 R40, R68.reuse, R46, R40 ;  /* 0x0000002e4428723c */ /* 0x040b640000001828 */
[----:B-----5:R-:W-:Y:S06]  /*10840*/  LDSM.16.M88.4 R44, [R177] ;  /* 0x00000000b12c783b */ /* 0x020fec0000000200 */
[C---:B------:R-:W5:Y:S08]  /*10850*/  HMMA.16816.F32 R156, R68.reuse, R60, R156 ;  /* 0x0000003c449c723c */ /* 0x040f70000000189c */
[C---:B------:R5:W5:Y:S02]  /*10860*/  HMMA.16816.F32 R152, R68.reuse, R62, R152 ;  /* 0x0000003e4498723c */ /* 0x040b640000001898 */
[----:B-----5:R-:W0:Y:S06]  /*10870*/  LDSM.16.M88.4 R60, [R178] ;  /* 0x00000000b23c783b */ /* 0x020e2c0000000200 */
        /* <DEDUP_REMOVED lines=9> */
[C---:B------:R-:W-:Y:S08]  /*10910*/  HMMA.16816.F32 R120, R56.reuse, R112, R120 ;  /* 0x000000703878723c */ /* 0x040ff00000001878 */
[C---:B------:R-:W-:Y:S08]  /*10920*/  HMMA.16816.F32 R132, R56.reuse, R114, R132 ;  /* 0x000000723884723c */ /* 0x040ff00000001884 */
[C---:B------:R-:W-:Y:S08]  /*10930*/  HMMA.16816.F32 R108, R56.reuse, R72, R108 ;  /* 0x00000048386c723c */ /* 0x040ff0000000186c */
[C---:B------:R-:W-:Y:S08]  /*10940*/  HMMA.16816.F32 R76, R56.reuse, R74, R76 ;  /* 0x0000004a384c723c */ /* 0x040ff0000000184c */
[C---:B--2---:R-:W-:Y:S08]  /*10950*/  HMMA.16816.F32 R104, R56.reuse, R80, R104 ;  /* 0x000000503868723c */ /* 0x044ff00000001868 */
[----:B------:R5:W-:Y:S02]  /*10960*/  HMMA.16816.F32 R92, R56, R82, R92 ;  /* 0x00000052385c723c */ /* 0x000be4000000185c */
[----:B-----5:R-:W1:Y:S06]  /*10970*/  LDSM.16.M88.4 R56, [R173] ;  /* 0x00000000ad38783b */ /* 0x020e6c0000000200 */
[C---:B---3--:R-:W5:Y:S08]  /*10980*/  HMMA.16816.F32 R96, R52.reuse, R124, R96 ;  /* 0x0000007c3460723c */ /* 0x048f700000001860 */
[C---:B------:R5:W5:Y:S02]  /*10990*/  HMMA.16816.F32 R40, R52.reuse, R126, R40 ;  /* 0x0000007e3428723c */ /* 0x040b640000001828 */
[----:B-----5:R-:W-:Y:S06]  /*109a0*/  LDSM.16.M88.4 R124, [R176] ;  /* 0x00000000b07c783b */ /* 0x020fec0000000200 */
[C---:B------:R-:W-:Y:S08]  /*109b0*/  HMMA.16816.F32 R156, R52.reuse, R112, R156 ;  /* 0x00000070349c723c */ /* 0x040ff0000000189c */
[C---:B------:R5:W-:Y:S02]  /*109c0*/  HMMA.16816.F32 R152, R52.reuse, R114, R152 ;  /* 0x000000723498723c */ /* 0x040be40000001898 */
[----:B-----5:R-:W-:Y:S06]  /*109d0*/  LDSM.16.M88.4 R112, [R29] ;  /* 0x000000001d70783b */ /* 0x020fec0000000200 */
[C---:B------:R-:W-:Y:S08]  /*109e0*/  HMMA.16816.F32 R88, R52.reuse, R72, R88 ;  /* 0x000000483458723c */ /* 0x040ff00000001858 */
[C---:B------:R5:W-:Y:S02]  /*109f0*/  HMMA.16816.F32 R116, R52.reuse, R74, R116 ;  /* 0x0000004a3474723c */ /* 0x040be40000001874 */
[----:B-----5:R-:W-:Y:S06]  /*10a00*/  LDSM.16.M88.4 R72, [R28] ;  /* 0x000000001c48783b */ /* 0x020fec0000000200 */
[C---:B------:R-:W-:Y:S08]  /*10a10*/  HMMA.16816.F32 R136, R52.reuse, R80, R136 ;  /* 0x000000503488723c */ /* 0x040ff00000001888 */
[----:B------:R5:W-:Y:S02]  /*10a20*/  HMMA.16816.F32 R100, R52, R82, R100 ;  /* 0x000000523464723c */ /* 0x000be40000001864 */
[----:B-----5:R-:W2:Y:S04]  /*10a30*/  LDSM.16.M88.4 R52, [R175] ;  /* 0x00000000af34783b */ /* 0x020ea80000000200 */
[----:B------:R-:W3:Y:S02]  /*10a40*/  LDSM.16.M88.4 R80, [R30] ;  /* 0x000000001e50783b */ /* 0x000ee40000000200 */
[C---:B0-----:R-:W5:Y:S08]  /*10a50*/  HMMA.16816.F32 R84, R44.reuse, R60, R84 ;  /* 0x0000003c2c54723c */ /* 0x041f700000001854 */
[----:B------:R-:W5:Y:S08]  /*10a60*/  HMMA.16816.F32 R48, R44, R62, R48 ;  /* 0x0000003e2c30723c */ /* 0x000f700000001830 */
[----:B----4-:R-:W5:Y:S08]  /*10a70*/  HMMA.16816.F32 R96, R68, R60, R96 ;  /* 0x0000003c4460723c */ /* 0x010f700000001860 */
[C---:B------:R-:W5:Y:S08]  /*10a80*/  HMMA.16816.F32 R120, R44.reuse, R36, R120 ;  /* 0x000000242c78723c */ /* 0x040f700000001878 */
[C---:B------:R-:W5:Y:S08]  /*10a90*/  HMMA.16816.F32 R132, R44.reuse, R38, R132 ;  /* 0x000000262c84723c */ /* 0x040f700000001884 */
[C---:B------:R-:W5:Y:S08]  /*10aa0*/  HMMA.16816.F32 R108, R44.reuse, R64, R108 ;  /* 0x000000402c6c723c */ /* 0x040f70000000186c */
[C---:B------:R-:W5:Y:S08]  /*10ab0*/  HMMA.16816.F32 R76, R44.reuse, R66, R76 ;  /* 0x000000422c4c723c */ /* 0x040f70000000184c */
[C---:B-1----:R-:W5:Y:S08]  /*10ac0*/  HMMA.16816.F32 R104, R44.reuse, R56, R104 ;  /* 0x000000382c68723c */ /* 0x042f700000001868 */
[----:B------:R-:W5:Y:S08]  /*10ad0*/  HMMA.16816.F32 R92, R44, R58, R92 ;  /* 0x0000003a2c5c723c */ /* 0x000f70000000185c */
[----:B------:R-:W5:Y:S08]  /*10ae0*/  HMMA.16816.F32 R40, R68, R62, R40 ;  /* 0x0000003e4428723c */ /* 0x000f700000001828 */
[C---:B--2--5:R-:W-:Y:S08]  /*10af0*/  HMMA.16816.F32 R84, R52.reuse, R124, R84 ;  /* 0x0000007c3454723c */ /* 0x064ff00000001854 */
[----:B------:R-:W-:Y:S08]  /*10b00*/  HMMA.16816.F32 R48, R52, R126, R48 ;  /* 0x0000007e3430723c */ /* 0x000ff00000001830 */
[----:B------:R-:W-:Y:S08]  /*10b10*/  HMMA.16816.F32 R96, R128, R124, R96 ;  /* 0x0000007c8060723c */ /* 0x000ff00000001860 */
[C---:B------:R-:W5:Y:S08]  /*10b20*/  HMMA.16816.F32 R156, R68.reuse, R36, R156 ;  /* 0x00000024449c723c */ /* 0x040f70000000189c */
[C---:B------:R5:W5:Y:S02]  /*10b30*/  HMMA.16816.F32 R152, R68.reuse, R38, R152 ;  /* 0x000000264498723c */ /* 0x040b640000001898 */
[----:B-----5:R-:W-:Y:S06]  /*10b40*/  LDSM.16.M88.4 R36, [R167] ;  /* 0x00000000a724783b */ /* 0x020fec0000000200 */
[C---:B------:R-:W-:Y:S08]  /*10b50*/  HMMA.16816.F32 R136, R68.reuse, R56, R136 ;  /* 0x000000384488723c */ /* 0x040ff00000001888 */
[----:B------:R5:W-:Y:S02]  /*10b60*/  HMMA.16816.F32 R100, R68, R58, R100 ;  /* 0x0000003a4464723c */ /* 0x000be40000001864 */
[----:B-----5:R-:W-:Y:S06]  /*10b70*/  LDSM.16.M88.4 R56, [R165] ;  /* 0x00000000a538783b */ /* 0x020fec0000000200 */
[C---:B------:R-:W-:Y:S08]  /*10b80*/  HMMA.16816.F32 R120, R52.reuse, R72, R120 ;  /* 0x000000483478723c */ /* 0x040ff00000001878 */
[C---:B------:R-:W-:Y:S08]  /*10b90*/  HMMA.16816.F32 R132, R52.reuse, R74, R132 ;  /* 0x0000004a3484723c */ /* 0x040ff00000001884 */
[C---:B------:R-:W-:Y:S08]  /*10ba0*/  HMMA.16816.F32 R108, R52.reuse, R112, R108 ;  /* 0x00000070346c723c */ /* 0x040ff0000000186c */
[C---:B------:R-:W-:Y:S08]  /*10bb0*/  HMMA.16816.F32 R76, R52.reuse, R114, R76 ;  /* 0x00000072344c723c */ /* 0x040ff0000000184c */
[C---:B---3--:R-:W-:Y:S08]  /*10bc0*/  HMMA.16816.F32 R104, R52.reuse, R80, R104 ;  /* 0x000000503468723c */ /* 0x048ff00000001868 */
        /* <DEDUP_REMOVED lines=8> */
[----:B------:R5:W5:Y:S01]  /*10c50*/  HMMA.16816.F32 R116, R68, R66, R116 ;  /* 0x000000424474723c */ /* 0x000b620000001874 */
[----:B------:R-:W4:Y:S04]  /*10c60*/  LDG.E.128 R60, [R32.64+0x11300] ;  /* 0x01130004203c7981 */ /* 0x000f28000c1e1d00 */
[----:B-----5:R-:W4:Y:S04]  /*10c70*/  LDG.E.128 R68, [R32.64+0x9300] ;  /* 0x0093000420447981 */ /* 0x020f28000c1e1d00 */
[----:B------:R-:W4:Y:S01]  /*10c80*/  LDG.E.128 R64, [R32.64+0xd300] ;  /* 0x00d3000420407981 */ /* 0x000f22000c1e1d00 */
        /* <DEDUP_REMOVED lines=14> */
[C---:B------:R-:W5:Y:S08]  /*10d70*/  HMMA.16816.F32 R108, R148.reuse, R56, R108 ;  /* 0x00000038946c723c */ /* 0x040f70000000186c */
[C---:B------:R-:W5:Y:S08]  /*10d80*/  HMMA.16816.F32 R76, R148.reuse, R58, R76 ;  /* 0x0000003a944c723c */ /* 0x040f70000000184c */
[C---:B-1----:R-:W5:Y:S08]  /*10d90*/  HMMA.16816.F32 R104, R148.reuse, R40, R104 ;  /* 0x000000289468723c */ /* 0x042f700000001868 */
[----:B------:R5:W5:Y:S02]  /*10da0*/  HMMA.16816.F32 R92, R148, R42, R92 ;  /* 0x0000002a945c723c */ /* 0x000b64000000185c */
[----:B-----5:R-:W4:Y:S06]  /*10db0*/  LDG.E.128 R148, [R32.64+0x25300] ;  /* 0x0253000420947981 */ /* 0x020f2c000c1e1d00 */
[C---:B------:R-:W5:Y:S08]  /*10dc0*/  HMMA.16816.F32 R96, R36.reuse, R144, R96 ;  /* 0x000000902460723c */ /* 0x040f700000001860 */
[C---:B------:R5:W5:Y:S02]  /*10dd0*/  HMMA.16816.F32 R124, R36.reuse, R146, R124 ;  /* 0x00000092247c723c */ /* 0x040b64000000187c */
[----:B-----5:R-:W4:Y:S04]  /*10de0*/  LDG.E.128 R144, [R32.64+0x29300] ;  /* 0x0293000420907981 */ /* 0x020f28000c1e1d00 */
[----:B--2---:R0:W-:Y:S04]  /*10df0*/  STS.128 [R2], R44 ;  /* 0x0000002c02007388 */ /* 0x0041e80000000c00 */
[----:B---3--:R1:W-:Y:S04]  /*10e00*/  STS.128 [R2+0x220], R140 ;  /* 0x0002208c02007388 */ /* 0x0083e80000000c00 */
[----:B----4-:R-:W-:Y:S04]  /*10e10*/  STS.128 [R2+0x880], R60 ;  /* 0x0008803c02007388 */ /* 0x010fe80000000c00 */
        /* <DEDUP_REMOVED lines=35> */
[----:B------:R-:W3:Y:S04]  /*11050*/  LDSM.16.M88.4 R36, [R14] ;  /* 0x000000000e24783b */ /* 0x000ee80000000200 */
[----:B------:R-:W3:Y:S01]  /*11060*/  LDSM.16.M88.4 R40, [R11] ;  /* 0x000000000b28783b */ /* 0x000ee20000000200 */
[C---:B0-----:R-:W5:Y:S03]  /*11070*/  HMMA.16816.F32 R84, R64.reuse, R68, R84 ;  /* 0x000000444054723c */ /* 0x041f660000001854 */
[----:B------:R-:W-:Y:S04]  /*11080*/  LDSM.16.M88.4 R148, [R34] ;  /* 0x000000002294783b */ /* 0x000fe80000000200 */
[----:B------:R-:W-:Y:S01]  /*11090*/  LDSM.16.M88.4 R144, [R35] ;  /* 0x000000002390783b */ /* 0x000fe20000000200 */
[C---:B------:R-:W5:Y:S08]  /*110a0*/  HMMA.16816.F32 R48, R64.reuse, R70, R48 ;  /* 0x000000464030723c */ /* 0x040f700000001830 */
[C---:B-1----:R-:W5:Y:S08]  /*110b0*/  HMMA.16816.F32 R120, R64.reuse, R44, R120 ;  /* 0x0000002c4078723c */ /* 0x042f700000001878 */
[C---:B------:R-:W5:Y:S08]  /*110c0*/  HMMA.16816.F32 R132, R64.reuse, R46, R132 ;  /* 0x0000002e4084723c */ /* 0x040f700000001884 */
[C---:B--2---:R-:W5:Y:S08]  /*110d0*/  HMMA.16816.F32 R108, R64.reuse, R60, R108 ;  /* 0x0000003c406c723c */ /* 0x044f70000000186c */
[C---:B------:R-:W5:Y:S08]  /*110e0*/  HMMA.16816.F32 R76, R64.reuse, R62, R76 ;  /* 0x0000003e404c723c */ /* 0x040f70000000184c */
[C---:B---3--:R-:W5:Y:S08]  /*110f0*/  HMMA.16816.F32 R104, R64.reuse, R52, R104 ;  /* 0x000000344068723c */ /* 0x048f700000001868 */
[----:B------:R5:W5:Y:S02]  /*11100*/  HMMA.16816.F32 R92, R64, R54, R92 ;  /* 0x00000036405c723c */ /* 0x000b64000000185c */
[----:B-----5:R-:W-:Y:S06]  /*11110*/  LDSM.16.M88.4 R64, [R18] ;  /* 0x000000001240783b */ /* 0x020fec0000000200 */
        /* <DEDUP_REMOVED lines=11> */
[----:B-----5:R-:W0:Y:S04]  /*111d0*/  LDSM.16.M88.4 R52, [R16] ;  /* 0x000000001034783b */ /* 0x020e280000000200 */
[----:B------:R-:W1:Y:S02]  /*111e0*/  LDSM.16.M88.4 R56, [R19] ;  /* 0x000000001338783b */ /* 0x000e640000000200 */
        /* <DEDUP_REMOVED lines=20> */
[----:B-----5:R-:W3:Y:S04]  /*11330*/  LDSM.16.M88.4 R36, [R25] ;  /* 0x000000001924783b */ /* 0x020ee80000000200 */
[----:B------:R-:W4:Y:S02]  /*11340*/  LDSM.16.M88.4 R40, [R26] ;  /* 0x000000001a28783b */ /* 0x000f240000000200 */
[C---:B0-----:R-:W5:Y:S08]  /*11350*/  HMMA.16816.F32 R84, R44.reuse, R52, R84 ;  /* 0x000000342c54723c */ /* 0x041f700000001854 */
[C---:B------:R-:W5:Y:S08]  /*11360*/  HMMA.16816.F32 R48, R44.reuse, R54, R48 ;  /* 0x000000362c30723c */ /* 0x040f700000001830 */
[C---:B------:R-:W5:Y:S08]  /*11370*/  HMMA.16816.F32 R120, R44.reuse, R60, R120 ;  /* 0x0000003c2c78723c */ /* 0x040f700000001878 */
[C---:B------:R-:W5:Y:S08]  /*11380*/  HMMA.16816.F32 R132, R44.reuse, R62, R132 ;  /* 0x0000003e2c84723c */ /* 0x040f700000001884 */
[C---:B------:R-:W5:Y:S08]  /*11390*/  HMMA.16816.F32 R108, R44.reuse, R64, R108 ;  /* 0x000000402c6c723c */ /* 0x040f70000000186c */
[C---:B------:R-:W5:Y:S08]  /*113a0*/  HMMA.16816.F32 R76, R44.reuse, R66, R76 ;  /* 0x000000422c4c723c */ /* 0x040f70000000184c */
[C---:B-1----:R-:W5:Y:S08]  /*113b0*/  HMMA.16816.F32 R104, R44.reuse, R56, R104 ;  /* 0x000000382c68723c */ /* 0x042f700000001868 */
        /* <DEDUP_REMOVED lines=10> */
[----:B-----5:R-:W0:Y:S06]  /*11460*/  LDSM.16.M88.4 R64, [R180] ;  /* 0x00000000b440783b */ /* 0x020e2c0000000200 */
[C---:B------:R-:W5:Y:S08]  /*11470*/  HMMA.16816.F32 R136, R68.reuse, R56, R136 ;  /* 0x000000384488723c */ /* 0x040f700000001888 */
[----:B------:R5:W5:Y:S02]  /*11480*/  HMMA.16816.F32 R100, R68, R58, R100 ;  /* 0x0000003a4464723c */ /* 0x000b640000001864 */
[----:B-----5:R-:W1:Y:S04]  /*11490*/  LDSM.16.M88.4 R56, [R169] ;  /* 0x00000000a938783b */ /* 0x020e680000000200 */
[----:B------:R-:W0:Y:S02]  /*114a0*/  LDSM.16.M88.4 R68, [R170] ;  /* 0x00000000aa44783b */ /* 0x000e240000000200 */
[C---:B--2---:R-:W5:Y:S08]  /*114b0*/  HMMA.16816.F32 R84, R128.reuse, R112, R84 ;  /* 0x000000708054723c */ /* 0x044f700000001854 */
[C---:B------:R-:W5:Y:S08]  /*114c0*/  HMMA.16816.F32 R48, R128.reuse, R114, R48 ;  /* 0x000000728030723c */ /* 0x040f700000001830 */
[C---:B------:R-:W5:Y:S08]  /*114d0*/  HMMA.16816.F32 R120, R128.reuse, R72, R120 ;  /* 0x000000488078723c */ /* 0x040f700000001878 */
[C---:B------:R-:W5:Y:S08]  /*114e0*/  HMMA.16816.F32 R132, R128.reuse, R74, R132 ;  /* 0x0000004a8084723c */ /* 0x040f700000001884 */
[C---:B------:R-:W5:Y:S08]  /*114f0*/  HMMA.16816.F32 R108, R128.reuse, R80, R108 ;  /* 0x00000050806c723c */ /* 0x040f70000000186c */
        /* <DEDUP_REMOVED lines=9> */
[----:B-----5:R-:W2:Y:S06]  /*11590*/  LDSM.16.M88.4 R72, [R177] ;  /* 0x00000000b148783b */ /* 0x020eac0000000200 */
[C---:B------:R-:W5:Y:S08]  /*115a0*/  HMMA.16816.F32 R88, R40.reuse, R80, R88 ;  /* 0x000000502858723c */ /* 0x040f700000001858 */
[C---:B------:R5:W5:Y:S02]  /*115b0*/  HMMA.16816.F32 R116, R40.reuse, R82, R116 ;  /* 0x000000522874723c */ /* 0x040b640000001874 */
[----:B-----5:R-:W3:Y:S06]  /*115c0*/  LDSM.16.M88.4 R80, [R171] ;  /* 0x00000000ab50783b */ /* 0x020eec0000000200 */
[C---:B------:R-:W5:Y:S08]  /*115d0*/  HMMA.16816.F32 R136, R40.reuse, R36, R136 ;  /* 0x000000242888723c */ /* 0x040f700000001888 */
[----:B------:R5:W5:Y:S02]  /*115e0*/  HMMA.16816.F32 R100, R40, R38, R100 ;  /* 0x000000262864723c */ /* 0x000b640000001864 */
[----:B-----5:R-:W4:Y:S04]  /*115f0*/  LDSM.16.M88.4 R40, [R172] ;  /* 0x00000000ac28783b */ /* 0x020f280000000200 */
[----:B------:R-:W1:Y:S02]  /*11600*/  LDSM.16.M88.4 R36, [R173] ;  /* 0x00000000ad24783b */ /* 0x000e640000000200 */
        /* <DEDUP_REMOVED lines=8> */
[----:B-----5:R-:W0:Y:S06]  /*11690*/  LDSM.16.M88.4 R44, [R174] ;  /* 0x00000000ae2c783b */ /* 0x020e2c0000000200 */
        /* <DEDUP_REMOVED lines=12> */
[----:B------:R-:W0:Y:S02]  /*11760*/  LDSM.16.M88.4 R56, [R30] ;  /* 0x000000001e38783b */ /* 0x000e240000000200 */
[C---:B--2---:R-:W5:Y:S08]  /*11770*/  HMMA.16816.F32 R84, R72.reuse, R112, R84 ;  /* 0x000000704854723c */ /* 0x044f700000001854 */
[C---:B------:R-:W5:Y:S08]  /*11780*/  HMMA.16816.F32 R48, R72.reuse, R114, R48 ;  /* 0x000000724830723c */ /* 0x040f700000001830 */
[C---:B---3--:R-:W5:Y:S08]  /*11790*/  HMMA.16816.F32 R120, R72.reuse, R80, R120 ;  /* 0x000000504878723c */ /* 0x048f700000001878 */
[C---:B------:R-:W5:Y:S08]  /*117a0*/  HMMA.16816.F32 R132, R72.reuse, R82, R132 ;  /* 0x000000524884723c */ /* 0x040f700000001884 */
[C---:B----4-:R-:W5:Y:S08]  /*117b0*/  HMMA.16816.F32 R108, R72.reuse, R40, R108 ;  /* 0x00000028486c723c */ /* 0x050f70000000186c */
[C---:B------:R-:W5:Y:S08]  /*117c0*/  HMMA.16816.F32 R76, R72.reuse, R42, R76 ;  /* 0x0000002a484c723c */ /* 0x040f70000000184c */
[C---:B------:R-:W5:Y:S08]  /*117d0*/  HMMA.16816.F32 R104, R72.reuse, R36, R104 ;  /* 0x000000244868723c */ /* 0x040f700000001868 */
[----:B------:R-:W5:Y:S08]  /*117e0*/  HMMA.16816.F32 R92, R72, R38, R92 ;  /* 0x00000026485c723c */ /* 0x000f70000000185c */
[C---:B0-----:R-:W5:Y:S08]  /*117f0*/  HMMA.16816.F32 R96, R44.reuse, R112, R96 ;  /* 0x000000702c60723c */ /* 0x041f700000001860 */
        /* <DEDUP_REMOVED lines=8> */
[----:B-----5:R-:W-:Y:S04]  /*11880*/  LDSM.16.M88.4 R44, [R167] ;  /* 0x00000000a72c783b */ /* 0x020fe80000000200 */
[----:B------:R-:W0:Y:S02]  /*11890*/  LDSM.16.M88.4 R36, [R164] ;  /* 0x00000000a424783b */ /* 0x000e240000000200 */
        /* <DEDUP_REMOVED lines=10> */
[C---:B------:R-:W5:Y:S01]  /*11940*/  HMMA.16816.F32 R96, R128.reuse, R68, R96 ;  /* 0x000000448060723c */ /* 0x040f620000001860 */
[----:B------:R-:W2:Y:S04]  /*11950*/  LDG.E.128 R140, [R32.64+0x5400] ;  /* 0x00540004208c7981 */ /* 0x000ea8000c1e1d00 */
[----:B------:R-:W3:Y:S03]  /*11960*/  LDG.E.128 R112, [R32.64+0x9400] ;  /* 0x0094000420707981 */ /* 0x000ee6000c1e1d00 */
[C---:B------:R5:W5:Y:S01]  /*11970*/  HMMA.16816.F32 R124, R128.reuse, R70, R124 ;  /* 0x00000046807c723c */ /* 0x040b62000000187c */
        /* <DEDUP_REMOVED lines=25> */
[----:B--2---:R0:W-:Y:S04]  /*11b10*/  STS.128 [R2+0x220], R140 ;  /* 0x0002208c02007388 */ /* 0x0041e80000000c00 */
[----:B---3--:R1:W-:Y:S04]  /*11b20*/  STS.128 [R2+0x440], R112 ;  /* 0x0004407002007388 */ /* 0x0083e80000000c00 */
[----:B----4-:R-:W-:Y:S04]  /*11b30*/  STS.128 [R2+0x660], R80 ;  /* 0x0006605002007388 */ /* 0x010fe80000000c00 */
[----:B------:R2:W-:Y:S04]  /*11b40*/  STS.128 [R2], R68 ;  /* 0x0000004402007388 */ /* 0x0005e80000000c00 */
[----:B------:R3:W-:Y:S04]  /*11b50*/  STS.128 [R2+0x880], R72 ;  /* 0x0008804802007388 */ /* 0x0007e80000000c00 */
[----:B0-----:R-:W4:Y:S04]  /*11b60*/  LDG.E.128 R140, [R32.64+0x2d400] ;  /* 0x02d40004208c7981 */ /* 0x001f28000c1e1d00 */
[----:B-1----:R-:W4:Y:S04]  /*11b70*/  LDG.E.128 R112, [R32.64+0x35400] ;  /* 0x0354000420707981 */ /* 0x002f28000c1e1d00 */
[----:B--2---:R-:W2:Y:S04]  /*11b80*/  LDG.E.128 R68, [R32.64+0x21400] ;  /* 0x0214000420447981 */ /* 0x004ea8000c1e1d00 */
[----:B------:R-:W2:Y:S04]  /*11b90*/  LDG.E.128 R80, [R32.64+0x39400] ;  /* 0x0394000420507981 */ /* 0x000ea8000c1e1d00 */
[----:B---3--:R-:W3:Y:S01]  /*11ba0*/  LDG.E.128 R72, [R32.64+0x3d400] ;  /* 0x03d4000420487981 */ /* 0x008ee2000c1e1d00 */
        /* <DEDUP_REMOVED lines=15> */
[----:B------:R-:W-:Y:S04]  /*11ca0*/  STS.128 [R2+0x1dc0], R80 ;  /* 0x001dc05002007388 */ /* 0x000fe80000000c00 */
[----:B---3--:R-:W-:Y:S04]  /*11cb0*/  STS.128 [R2+0x1fe0], R72 ;  /* 0x001fe04802007388 */ /* 0x008fe80000000c00 */
        /* <DEDUP_REMOVED lines=13> */
[----:B------:R-:W0:Y:S04]  /*11d90*/  LDSM.16.M88.4 R52, [R11] ;  /* 0x000000000b34783b */ /* 0x000e280000000200 */
        /* <DEDUP_REMOVED lines=9> */
[----:B------:R-:W5:Y:S08]  /*11e30*/  HMMA.16816.F32 R92, R160, R38, R92 ;  /* 0x00000026a05c723c */ /* 0x000f70000000185c */
        /* <DEDUP_REMOVED lines=33> */
[----:B-----5:R-:W4:Y:S04]  /*12050*/  LDSM.16.M88.4 R44, [R25] ;  /* 0x00000000192c783b */ /* 0x020f280000000200 */
        /* <DEDUP_REMOVED lines=21> */
[----:B-----5:R-:W1:Y:S04]  /*121b0*/  LDSM.16.M88.4 R56, [R169] ;  /* 0x00000000a938783b */ /* 0x020e680000000200 */
[----:B------:R-:W1:Y:S02]  /*121c0*/  LDSM.16.M88.4 R80, [R170] ;  /* 0x00000000aa50783b */ /* 0x000e640000000200 */
[C---:B0-----:R-:W5:Y:S08]  /*121d0*/  HMMA.16816.F32 R84, R128.reuse, R72, R84 ;  /* 0x000000488054723c */ /* 0x041f700000001854 */
[C---:B------:R-:W5:Y:S08]  /*121e0*/  HMMA.16816.F32 R48, R128.reuse, R74, R48 ;  /* 0x0000004a8030723c */ /* 0x040f700000001830 */
[C---:B------:R-:W5:Y:S08]  /*121f0*/  HMMA.16816.F32 R120, R128.reuse, R112, R120 ;  /* 0x000000708078723c */ /* 0x040f700000001878 */
        /* <DEDUP_REMOVED lines=10> */
[C---:B------:R-:W5:Y:S08]  /*122a0*/  HMMA.16816.F32 R152, R36.reuse, R114, R152 ;  /* 0x000000722498723c */ /* 0x040f700000001898 */
[C---:B------:R5:W5:Y:S02]  /*122b0*/  HMMA.16816.F32 R112, R36.reuse, R68, R88 ;  /* 0x000000442470723c */ /* 0x040b640000001858 */
[----:B-----5:R-:W0:Y:S06]  /*122c0*/  LDSM.16.M88.4 R88, [R178] ;  /* 0x00000000b258783b */ /* 0x020e2c0000000200 */
        /* <DEDUP_REMOVED lines=8> */
[C---:B---3--:R-:W5:Y:S08]  /*12350*/  HMMA.16816.F32 R120, R40.reuse, R60, R120 ;  /* 0x0000003c2878723c */ /* 0x048f700000001878 */
        /* <DEDUP_REMOVED lines=37> */
[----:B-----5:R-:W-:Y:S06]  /*125b0*/  LDSM.16.M88.4 R44, [R167] ;  /* 0x00000000a72c783b */ /* 0x020fec0000000200 */
[C---:B---3--:R-:W5:Y:S08]  /*125c0*/  HMMA.16816.F32 R84, R52.reuse, R80, R84 ;  /* 0x000000503454723c */ /* 0x048f700000001854 */
[C---:B------:R-:W5:Y:S08]  /*125d0*/  HMMA.16816.F32 R48, R52.reuse, R82, R48 ;  /* 0x000000523430723c */ /* 0x040f700000001830 */
[C---:B----4-:R-:W5:Y:S08]  /*125e0*/  HMMA.16816.F32 R120, R52.reuse, R56, R120 ;  /* 0x000000383478723c */ /* 0x050f700000001878 */
        /* <DEDUP_REMOVED lines=114> */
[----:B-----5:R-:W3:Y:S06]  /*12d10*/  LDSM.16.M88.4 R72, [R23] ;  /* 0x000000001748783b */ /* 0x020eec0000000200 */
[C---:B------:R-:W5:Y:S08]  /*12d20*/  HMMA.16816.F32 R112, R56.reuse, R88, R112 ;  /* 0x000000583870723c */ /* 0x040f700000001870 */
[C---:B------:R5:W5:Y:S02]  /*12d30*/  HMMA.16816.F32 R116, R56.reuse, R90, R116 ;  /* 0x0000005a3874723c */ /* 0x040b640000001874 */
[----:B-----5:R-:W4:Y:S06]  /*12d40*/  LDSM.16.M88.4 R88, [R24] ;  /* 0x000000001858783b */ /* 0x020f2c0000000200 */
[C---:B------:R-:W5:Y:S08]  /*12d50*/  HMMA.16816.F32 R136, R56.reuse, R44, R136 ;  /* 0x0000002c3888723c */ /* 0x040f700000001888 */
[----:B------:R5:W5:Y:S02]  /*12d60*/  HMMA.16816.F32 R100, R56, R46, R100 ;  /* 0x0000002e3864723c */ /* 0x000b640000001864 */
        /* <DEDUP_REMOVED lines=28> */
[C---:B----4-:R-:W5:Y:S08]  /*12f30*/  HMMA.16816.F32 R108, R128.reuse, R88, R108 ;  /* 0x00000058806c723c */ /* 0x050f70000000186c */
[C---:B------:R-:W5:Y:S08]  /*12f40*/  HMMA.16816.F32 R76, R128.reuse, R90, R76 ;  /* 0x0000005a804c723c */ /* 0x040f70000000184c */
[C---:B------:R-:W5:Y:S08]  /*12f50*/  HMMA.16816.F32 R104, R128.reuse, R44, R104 ;  /* 0x0000002c8068723c */ /* 0x040f700000001868 */
        /* <DEDUP_REMOVED lines=48> */
[C---:B------:R5:W-:Y:S02]  /*13260*/  HMMA.16816.F32 R116, R44.reuse, R42, R116 ;  /* 0x0000002a2c74723c */ /* 0x040be40000001874 */
[----:B-----5:R-:W-:Y:S06]  /*13270*/  LDSM.16.M88.4 R40, [R165] ;  /* 0x00000000a528783b */ /* 0x020fec0000000200 */
[C---:B------:R-:W-:Y:S08]  /*13280*/  HMMA.16816.F32 R136, R44.reuse, R36, R136 ;  /* 0x000000242c88723c */ /* 0x040ff00000001888 */
[----:B------:R5:W-:Y:S02]  /*13290*/  HMMA.16816.F32 R100, R44, R38, R100 ;  /* 0x000000262c64723c */ /* 0x000be40000001864 */
[----:B-----5:R-:W0:Y:S06]  /*132a0*/  LDSM.16.M88.4 R36, [R164] ;  /* 0x00000000a424783b */ /* 0x020e2c0000000200 */
[C---:B---3--:R-:W-:Y:S08]  /*132b0*/  HMMA.16816.F32 R84, R52.reuse, R68, R84 ;  /* 0x000000443454723c */ /* 0x048ff00000001854 */
[C---:B------:R-:W-:Y:S08]  /*132c0*/  HMMA.16816.F32 R48, R52.reuse, R70, R48 ;  /* 0x000000463430723c */ /* 0x040ff00000001830 */
[C---:B------:R-:W-:Y:S08]  /*132d0*/  HMMA.16816.F32 R120, R52.reuse, R60, R120 ;  /* 0x0000003c3478723c */ /* 0x040ff00000001878 */
[C---:B------:R-:W-:Y:S08]  /*132e0*/  HMMA.16816.F32 R132, R52.reuse, R62, R132 ;  /* 0x0000003e3484723c */ /* 0x040ff00000001884 */
[C---:B------:R-:W-:Y:S08]  /*132f0*/  HMMA.16816.F32 R108, R52.reuse, R64, R108 ;  /* 0x00000040346c723c */ /* 0x040ff0000000186c */
[C---:B------:R-:W-:Y:S08]  /*13300*/  HMMA.16816.F32 R76, R52.reuse, R66, R76 ;  /* 0x00000042344c723c */ /* 0x040ff0000000184c */
[C---:B----4-:R-:W-:Y:S08]  /*13310*/  HMMA.16816.F32 R104, R52.reuse, R56, R104 ;  /* 0x000000383468723c */ /* 0x050ff00000001868 */
[----:B------:R5:W-:Y:S02]  /*13320*/  HMMA.16816.F32 R92, R52, R58, R92 ;  /* 0x0000003a345c723c */ /* 0x000be4000000185c */
[----:B-----5:R-:W-:Y:S06]  /*13330*/  LDSM.16.M88.4 R52, [R167] ;  /* 0x00000000a734783b */ /* 0x020fec0000000200 */
[C---:B------:R-:W-:Y:S08]  /*13340*/  HMMA.16816.F32 R96, R128.reuse, R68, R96 ;  /* 0x000000448060723c */ /* 0x040ff00000001860 */
        /* <DEDUP_REMOVED lines=116> */
[----:B-----5:R-:W3:Y:S04]  /*13a90*/  LDSM.16.M88.4 R52, [R25] ;  /* 0x000000001934783b */ /* 0x020ee80000000200 */
        /* <DEDUP_REMOVED lines=22> */
[----:B------:R-:W4:Y:S02]  /*13c00*/  LDSM.16.M88.4 R68, [R170] ;  /* 0x00000000aa44783b */ /* 0x000f240000000200 */
[C---:B0-----:R-:W5:Y:S08]  /*13c10*/  HMMA.16816.F32 R84, R88.reuse, R72, R84 ;  /* 0x000000485854723c */ /* 0x041f700000001854 */
        /* <DEDUP_REMOVED lines=8> */
[C---:B-1----:R-:W5:Y:S08]  /*13ca0*/  HMMA.16816.F32 R96, R36.reuse, R72, R96 ;  /* 0x000000482460723c */ /* 0x042f700000001860 */
[C---:B------:R5:W5:Y:S02]  /*13cb0*/  HMMA.16816.F32 R124, R36.reuse, R74, R124 ;  /* 0x0000004a247c723c */ /* 0x040b64000000187c */
[----:B-----5:R-:W0:Y:S06]  /*13cc0*/  LDSM.16.M88.4 R72, [R177] ;  /* 0x00000000b148783b */ /* 0x020e2c0000000200 */
[C---:B------:R-:W5:Y:S08]  /*13cd0*/  HMMA.16816.F32 R156, R36.reuse, R128, R156 ;  /* 0x00000080249c723c */ /* 0x040f70000000189c */
[C---:B------:R5:W5:Y:S02]  /*13ce0*/  HMMA.16816.F32 R152, R36.reuse, R130, R152 ;  /* 0x000000822498723c */ /* 0x040b640000001898 */
[----:B-----5:R-:W-:Y:S06]  /*13cf0*/  LDSM.16.M88.4 R128, [R31] ;  /* 0x000000001f80783b */ /* 0x020fec0000000200 */
        /* <DEDUP_REMOVED lines=171> */
[----:B-----5:R-:W1:Y:S04]  /*147b0*/  LDSM.16.M88.4 R36, [R25] ;  /* 0x000000001924783b */ /* 0x020e680000000200 */
[----:B------:R-:W-:Y:S02]  /*147c0*/  LDSM.16.M88.4 R52, [R168] ;  /* 0x00000000a834783b */ /* 0x000fe40000000200 */
[C---:B0-----:R-:W5:Y:S08]  /*147d0*/  HMMA.16816.F32 R84, R40.reuse, R44, R84 ;  /* 0x0000002c2854723c */ /* 0x041f700000001854 */
[C---:B------:R-:W5:Y:S08]  /*147e0*/  HMMA.16816.F32 R48, R40.reuse, R46, R48 ;  /* 0x0000002e2830723c */ /* 0x040f700000001830 */
[C---:B------:R-:W5:Y:S08]  /*147f0*/  HMMA.16816.F32 R120, R40.reuse, R60, R120 ;  /* 0x0000003c2878723c */ /* 0x040f700000001878 */
[C---:B------:R-:W5:Y:S08]  /*14800*/  HMMA.16816.F32 R132, R40.reuse, R62, R132 ;  /* 0x0000003e2884723c */ /* 0x040f700000001884 */
[C---:B------:R-:W5:Y:S08]  /*14810*/  HMMA.16816.F32 R108, R40.reuse, R56, R108 ;  /* 0x00000038286c723c */ /* 0x040f70000000186c */
[C---:B------:R-:W5:Y:S08]  /*14820*/  HMMA.16816.F32 R76, R40.reuse, R58, R76 ;  /* 0x0000003a284c723c */ /* 0x040f70000000184c */
[C---:B------:R-:W5:Y:S08]  /*14830*/  HMMA.16816.F32 R104, R40.reuse, R64, R104 ;  /* 0x000000402868723c */ /* 0x040f700000001868 */
[----:B------:R5:W5:Y:S02]  /*14840*/  HMMA.16816.F32 R92, R40, R66, R92 ;  /* 0x00000042285c723c */ /* 0x000b64000000185c */
[----:B-----5:R-:W0:Y:S06]  /*14850*/  LDSM.16.M88.4 R40, [R26] ;  /* 0x000000001a28783b */ /* 0x020e2c0000000200 */
[C---:B-1----:R-:W5:Y:S08]  /*14860*/  HMMA.16816.F32 R96, R68.reuse, R44, R96 ;  /* 0x0000002c4460723c */ /* 0x042f700000001860 */
        /* <DEDUP_REMOVED lines=32> */
[----:B-----5:R-:W-:Y:S04]  /*14a70*/  LDSM.16.M88.4 R40, [R172] ;  /* 0x00000000ac28783b */ /* 0x020fe80000000200 */
[----:B------:R-:W-:Y:S02]  /*14a80*/  LDSM.16.M88.4 R36, [R173] ;  /* 0x00000000ad24783b */ /* 0x000fe40000000200 */
[C---:B-1----:R-:W5:Y:S08]  /*14a90*/  HMMA.16816.F32 R84, R44.reuse, R64, R84 ;  /* 0x000000402c54723c */ /* 0x042f700000001854 */
[C---:B------:R-:W5:Y:S08]  /*14aa0*/  HMMA.16816.F32 R48, R44.reuse, R66, R48 ;  /* 0x000000422c30723c */ /* 0x040f700000001830 */
[C---:B------:R-:W-:Y:S08]  /*14ab0*/  HMMA.16816.F32 R120, R44.reuse, R60, R120 ;  /* 0x0000003c2c78723c */ /* 0x040ff00000001878 */
[C---:B------:R-:W-:Y:S08]  /*14ac0*/  HMMA.16816.F32 R132, R44.reuse, R62, R132 ;  /* 0x0000003e2c84723c */ /* 0x040ff00000001884 */
[C---:B------:R-:W-:Y:S08]  /*14ad0*/  HMMA.16816.F32 R108, R44.reuse, R52, R108 ;  /* 0x000000342c6c723c */ /* 0x040ff0000000186c */
[C---:B------:R-:W-:Y:S08]  /*14ae0*/  HMMA.16816.F32 R76, R44.reuse, R54, R76 ;  /* 0x000000362c4c723c */ /* 0x040ff0000000184c */
[C---:B------:R-:W-:Y:S08]  /*14af0*/  HMMA.16816.F32 R104, R44.reuse, R56, R104 ;  /* 0x000000382c68723c */ /* 0x040ff00000001868 */
[----:B------:R5:W-:Y:S02]  /*14b00*/  HMMA.16816.F32 R92, R44, R58, R92 ;  /* 0x0000003a2c5c723c */ /* 0x000be4000000185c */
        /* <DEDUP_REMOVED lines=13> */
[----:B------:R-:W3:Y:S02]  /*14be0*/  LDSM.16.M88.4 R56, [R30] ;  /* 0x000000001e38783b */ /* 0x000ee40000000200 */
[C---:B0-----:R-:W5:Y:S08]  /*14bf0*/  HMMA.16816.F32 R84, R72.reuse, R88, R84 ;  /* 0x000000584854723c */ /* 0x041f700000001854 */
[----:B------:R-:W5:Y:S08]  /*14c00*/  HMMA.16816.F32 R48, R72, R90, R48 ;  /* 0x0000005a4830723c */ /* 0x000f700000001830 */
[C---:B-1----:R-:W5:Y:S08]  /*14c10*/  HMMA.16816.F32 R96, R44.reuse, R88, R96 ;  /* 0x000000582c60723c */ /* 0x042f700000001860 */
[----:B------:R-:W5:Y:S08]  /*14c20*/  HMMA.16816.F32 R124, R44, R90, R124 ;  /* 0x0000005a2c7c723c */ /* 0x000f70000000187c */
[C---:B------:R-:W5:Y:S08]  /*14c30*/  HMMA.16816.F32 R120, R72.reuse, R80, R120 ;  /* 0x000000504878723c */ /* 0x040f700000001878 */
[C---:B------:R-:W5:Y:S08]  /*14c40*/  HMMA.16816.F32 R132, R72.reuse, R82, R132 ;  /* 0x000000524884723c */ /* 0x040f700000001884 */
[C---:B------:R-:W5:Y:S08]  /*14c50*/  HMMA.16816.F32 R108, R72.reuse, R40, R108 ;  /* 0x00000028486c723c */ /* 0x040f70000000186c */
        /* <DEDUP_REMOVED lines=12> */
[C---:B--2---:R-:W5:Y:S08]  /*14d20*/  HMMA.16816.F32 R84, R52.reuse, R68, R84 ;  /* 0x000000443454723c */ /* 0x044f700000001854 */
[----:B------:R-:W5:Y:S08]  /*14d30*/  HMMA.16816.F32 R48, R52, R70, R48 ;  /* 0x000000463430723c */ /* 0x000f700000001830 */
[C---:B------:R-:W-:Y:S08]  /*14d40*/  HMMA.16816.F32 R96, R128.reuse, R68, R96 ;  /* 0x000000448060723c */ /* 0x040ff00000001860 */
[----:B------:R5:W-:Y:S02]  /*14d50*/  HMMA.16816.F32 R124, R128, R70, R124 ;  /* 0x00000046807c723c */ /* 0x000be4000000187c */
[----:B-----5:R-:W1:Y:S04]  /*14d60*/  LDSM.16.M88.4 R68, [R166] ;  /* 0x00000000a644783b */ /* 0x020e680000000200 */
[----:B------:R-:W-:Y:S06]  /*14d70*/  BAR.SYNC 0x0 ;  /* 0x0000000000007b1d */ /* 0x000fec0000000000 */
[C---:B------:R-:W5:Y:S01]  /*14d80*/  HMMA.16816.F32 R120, R52.reuse, R60, R120 ;  /* 0x0000003c3478723c */ /* 0x040f620000001878 */
[----:B------:R-:W2:Y:S04]  /*14d90*/  LDG.E.128 R140, [R32.64+0x5800] ;  /* 0x00580004208c7981 */ /* 0x000ea8000c1e1d00 */
[----:B------:R-:W4:Y:S03]  /*14da0*/  LDG.E.128 R88, [R32.64+0x9800] ;  /* 0x0098000420587981 */ /* 0x000f26000c1e1d00 */
[C---:B------:R-:W5:Y:S01]  /*14db0*/  HMMA.16816.F32 R132, R52.reuse, R62, R132 ;  /* 0x0000003e3484723c */ /* 0x040f620000001884 */
[----:B------:R-:W4:Y:S04]  /*14dc0*/  LDG.E.128 R80, [R32.64+0xd800] ;  /* 0x00d8000420507981 */ /* 0x000f28000c1e1d00 */
[----:B------:R-:W4:Y:S03]  /*14dd0*/  LDG.E.128 R72, [R32.64+0x11800] ;  /* 0x0118000420487981 */ /* 0x000f26000c1e1d00 */
[C---:B------:R-:W5:Y:S08]  /*14de0*/  HMMA.16816.F32 R108, R52.reuse, R64, R108 ;  /* 0x00000040346c723c */ /* 0x040f70000000186c */
[C---:B------:R-:W5:Y:S08]  /*14df0*/  HMMA.16816.F32 R76, R52.reuse, R66, R76 ;  /* 0x00000042344c723c */ /* 0x040f70000000184c */
[C---:B---3--:R-:W5:Y:S08]  /*14e00*/  HMMA.16816.F32 R104, R52.reuse, R56, R104 ;  /* 0x000000383468723c */ /* 0x048f700000001868 */
[----:B------:R5:W5:Y:S02]  /*14e10*/  HMMA.16816.F32 R92, R52, R58, R92 ;  /* 0x0000003a345c723c */ /* 0x000b64000000185c */
[----:B-----5:R-:W4:Y:S06]  /*14e20*/  LDG.E.128 R52, [R32.64+0x1800] ;  /* 0x0018000420347981 */ /* 0x020f2c000c1e1d00 */
        /* <DEDUP_REMOVED lines=23> */
[----:B----4-:R1:W-:Y:S04]  /*14fa0*/  STS.128 [R2+0x440], R88 ;  /* 0x0004405802007388 */ /* 0x0103e80000000c00 */
[----:B------:R2:W-:Y:S04]  /*14fb0*/  STS.128 [R2+0x660], R80 ;  /* 0x0006605002007388 */ /* 0x0005e80000000c00 */
[----:B------:R4:W-:Y:S04]  /*14fc0*/  STS.128 [R2+0x880], R72 ;  /* 0x0008804802007388 */ /* 0x0009e80000000c00 */
[----:B0-----:R-:W3:Y:S04]  /*14fd0*/  LDG.E.128 R140, [R32.64+0x2d800] ;  /* 0x02d80004208c7981 */ /* 0x001ee8000c1e1d00 */
[----:B-1----:R-:W3:Y:S04]  /*14fe0*/  LDG.E.128 R88, [R32.64+0x35800] ;  /* 0x0358000420587981 */ /* 0x002ee8000c1e1d00 */
[----:B--2---:R-:W2:Y:S04]  /*14ff0*/  LDG.E.128 R80, [R32.64+0x39800] ;  /* 0x0398000420507981 */ /* 0x004ea8000c1e1d00 */
[----:B----4-:R-:W4:Y:S04]  /*15000*/  LDG.E.128 R72, [R32.64+0x3d800] ;  /* 0x03d8000420487981 */ /* 0x010f28000c1e1d00 */
[----:B------:R0:W-:Y:S04]  /*15010*/  STS.128 [R2], R52 ;  /* 0x0000003402007388 */ /* 0x0001e80000000c00 */
[----:B0-----:R-:W4:Y:S01]  /*15020*/  LDG.E.128 R52, [R32.64+0x15800] ;  /* 0x0158000420347981 */ /* 0x001f22000c1e1d00 */
[C---:B------:R-:W5:Y:S03]  /*15030*/  HMMA.16816.F32 R156, R44.reuse, R36, R156 ;  /* 0x000000242c9c723c */ /* 0x040f66000000189c */
[----:B------:R-:W-:Y:S05]  /*15040*/  STS.128 [R2+0xee0], R60 ;  /* 0x000ee03c02007388 */ /* 0x000fea0000000c00 */
[C---:B------:R5:W5:Y:S01]  /*15050*/  HMMA.16816.F32 R152, R44.reuse, R38, R152 ;  /* 0x000000262c98723c */ /* 0x040b620000001898 */
[----:B------:R-:W-:Y:S04]  /*15060*/  STS.128 [R2+0x1100], R64 ;  /* 0x0011004002007388 */ /* 0x000fe80000000c00 */
        /* <DEDUP_REMOVED lines=8> */
[----:B---3--:R-:W-:Y:S04]  /*150f0*/  STS.128 [R2+0x1760], R140 ;  /* 0x0017608c02007388 */ /* 0x008fe80000000c00 */
[----:B------:R-:W-:Y:S04]  /*15100*/  STS.128 [R2+0x1ba0], R88 ;  /* 0x001ba05802007388 */ /* 0x000fe80000000c00 */
[----:B--2---:R-:W-:Y:S04]  /*15110*/  STS.128 [R2+0x1dc0], R80 ;  /* 0x001dc05002007388 */ /* 0x004fe80000000c00 */
[----:B----4-:R-:W-:Y:S04]  /*15120*/  STS.128 [R2+0x1fe0], R72 ;  /* 0x001fe04802007388 */ /* 0x010fe80000000c00 */
        /* <DEDUP_REMOVED lines=103> */
[----:B------:R-:W-:Y:S02]  /*157a0*/  LDSM.16.M88.4 R36, [R173] ;  /* 0x00000000ad24783b */ /* 0x000fe40000000200 */
[C---:B--2---:R-:W5:Y:S08]  /*157b0*/  HMMA.16816.F32 R84, R40.reuse, R64, R84 ;  /* 0x000000402854723c */ /* 0x044f700000001854 */
[C---:B------:R-:W5:Y:S08]  /*157c0*/  HMMA.16816.F32 R48, R40.reuse, R66, R48 ;  /* 0x000000422830723c */ /* 0x040f700000001830 */
[C---:B------:R-:W-:Y:S08]  /*157d0*/  HMMA.16816.F32 R120, R40.reuse, R60, R120 ;  /* 0x0000003c2878723c */ /* 0x040ff00000001878 */
[C---:B------:R-:W-:Y:S08]  /*157e0*/  HMMA.16816.F32 R132, R40.reuse, R62, R132 ;  /* 0x0000003e2884723c */ /* 0x040ff00000001884 */
[C---:B------:R-:W-:Y:S08]  /*157f0*/  HMMA.16816.F32 R108, R40.reuse, R52, R108 ;  /* 0x00000034286c723c */ /* 0x040ff0000000186c */
[C---:B------:R-:W-:Y:S08]  /*15800*/  HMMA.16816.F32 R76, R40.reuse, R54, R76 ;  /* 0x00000036284c723c */ /* 0x040ff0000000184c */
[C---:B------:R-:W-:Y:S08]  /*15810*/  HMMA.16816.F32 R104, R40.reuse, R56, R104 ;  /* 0x000000382868723c */ /* 0x040ff00000001868 */
[----:B------:R5:W-:Y:S02]  /*15820*/  HMMA.16816.F32 R92, R40, R58, R92 ;  /* 0x0000003a285c723c */ /* 0x000be4000000185c */
        /* <DEDUP_REMOVED lines=15> */
[----:B------:R-:W5:Y:S08]  /*15920*/  HMMA.16816.F32 R48, R72, R90, R48 ;  /* 0x0000005a4830723c */ /* 0x000f700000001830 */
[C---:B-1----:R-:W5:Y:S08]  /*15930*/  HMMA.16816.F32 R96, R44.reuse, R88, R96 ;  /* 0x000000582c60723c */ /* 0x042f700000001860 */
[----:B------:R-:W5:Y:S08]  /*15940*/  HMMA.16816.F32 R124, R44, R90, R124 ;  /* 0x0000005a2c7c723c */ /* 0x000f70000000187c */
[C---:B------:R-:W5:Y:S08]  /*15950*/  HMMA.16816.F32 R120, R72.reuse, R80, R120 ;  /* 0x000000504878723c */ /* 0x040f700000001878 */
        /* <DEDUP_REMOVED lines=12> */
[----:B-----5:R-:W0:Y:S04]  /*15a20*/  LDSM.16.M88.4 R36, [R164] ;  /* 0x00000000a424783b */ /* 0x020e280000000200 */
[----:B------:R-:W1:Y:S02]  /*15a30*/  LDSM.16.M88.4 R44, [R165] ;  /* 0x00000000a52c783b */ /* 0x000e640000000200 */
[C---:B---3--:R-:W5:Y:S08]  /*15a40*/  HMMA.16816.F32 R84, R52.reuse, R68, R84 ;  /* 0x000000443454723c */ /* 0x048f700000001854 */
[----:B------:R-:W5:Y:S08]  /*15a50*/  HMMA.16816.F32 R48, R52, R70, R48 ;  /* 0x000000463430723c */ /* 0x000f700000001830 */
[C---:B------:R-:W-:Y:S08]  /*15a60*/  HMMA.16816.F32 R96, R128.reuse, R68, R96 ;  /* 0x000000448060723c */ /* 0x040ff00000001860 */
[----:B------:R5:W-:Y:S02]  /*15a70*/  HMMA.16816.F32 R124, R128, R70, R124 ;  /* 0x00000046807c723c */ /* 0x000be4000000187c */
[----:B-----5:R-:W2:Y:S04]  /*15a80*/  LDSM.16.M88.4 R68, [R167] ;  /* 0x00000000a744783b */ /* 0x020ea80000000200 */
[----:B------:R-:W-:Y:S06]  /*15a90*/  BAR.SYNC 0x0 ;  /* 0x0000000000007b1d */ /* 0x000fec0000000000 */
[C---:B------:R-:W5:Y:S01]  /*15aa0*/  HMMA.16816.F32 R120, R52.reuse, R60, R120 ;  /* 0x0000003c3478723c */ /* 0x040f620000001878 */
[----:B------:R-:W3:Y:S04]  /*15ab0*/  LDG.E.128 R140, [R32.64+0x5900] ;  /* 0x00590004208c7981 */ /* 0x000ee8000c1e1d00 */
[----:B------:R-:W3:Y:S03]  /*15ac0*/  LDG.E.128 R88, [R32.64+0x9900] ;  /* 0x0099000420587981 */ /* 0x000ee6000c1e1d00 */
[C---:B------:R-:W5:Y:S01]  /*15ad0*/  HMMA.16816.F32 R132, R52.reuse, R62, R132 ;  /* 0x0000003e3484723c */ /* 0x040f620000001884 */
[----:B------:R-:W3:Y:S04]  /*15ae0*/  LDG.E.128 R80, [R32.64+0xd900] ;  /* 0x00d9000420507981 */ /* 0x000ee8000c1e1d00 */
[----:B------:R-:W3:Y:S03]  /*15af0*/  LDG.E.128 R72, [R32.64+0x11900] ;  /* 0x0119000420487981 */ /* 0x000ee6000c1e1d00 */
[C---:B------:R-:W5:Y:S08]  /*15b00*/  HMMA.16816.F32 R108, R52.reuse, R64, R108 ;  /* 0x00000040346c723c */ /* 0x040f70000000186c */
[C---:B------:R-:W5:Y:S08]  /*15b10*/  HMMA.16816.F32 R76, R52.reuse, R66, R76 ;  /* 0x00000042344c723c */ /* 0x040f70000000184c */
[C---:B----4-:R-:W5:Y:S08]  /*15b20*/  HMMA.16816.F32 R104, R52.reuse, R56, R104 ;  /* 0x000000383468723c */ /* 0x050f700000001868 */
        /* <DEDUP_REMOVED lines=21> */
[C---:B--2---:R-:W5:Y:S08]  /*15c80*/  HMMA.16816.F32 R96, R68.reuse, R144, R96 ;  /* 0x000000904460723c */ /* 0x044f700000001860 */
[C---:B------:R5:W5:Y:S02]  /*15c90*/  HMMA.16816.F32 R124, R68.reuse, R146, R124 ;  /* 0x00000092447c723c */ /* 0x040b64000000187c */
[----:B-----5:R-:W4:Y:S04]  /*15ca0*/  LDG.E.128 R144, [R32.64+0x29900] ;  /* 0x0299000420907981 */ /* 0x020f28000c1e1d00 */
[----:B---3--:R0:W-:Y:S04]  /*15cb0*/  STS.128 [R2+0x220], R140 ;  /* 0x0002208c02007388 */ /* 0x0081e80000000c00 */
[----:B------:R1:W-:Y:S04]  /*15cc0*/  STS.128 [R2+0x440], R88 ;  /* 0x0004405802007388 */ /* 0x0003e80000000c00 */
[----:B------:R3:W-:Y:S04]  /*15cd0*/  STS.128 [R2+0x660], R80 ;  /* 0x0006605002007388 */ /* 0x0007e80000000c00 */
[----:B------:R3:W-:Y:S04]  /*15ce0*/  STS.128 [R2+0x880], R72 ;  /* 0x0008804802007388 */ /* 0x0007e80000000c00 */
[----:B0-----:R-:W2:Y:S04]  /*15cf0*/  LDG.E.128 R140, [R32.64+0x2d900] ;  /* 0x02d90004208c7981 */ /* 0x001ea8000c1e1d00 */
[----:B-1----:R-:W2:Y:S04]  /*15d00*/  LDG.E.128 R88, [R32.64+0x35900] ;  /* 0x0359000420587981 */ /* 0x002ea8000c1e1d00 */
[----:B---3--:R-:W3:Y:S04]  /*15d10*/  LDG.E.128 R80, [R32.64+0x39900] ;  /* 0x0399000420507981 */ /* 0x008ee8000c1e1d00 */
[----:B------:R-:W3:Y:S04]  /*15d20*/  LDG.E.128 R72, [R32.64+0x3d900] ;  /* 0x03d9000420487981 */ /* 0x000ee8000c1e1d00 */
[----:B----4-:R0:W-:Y:S04]  /*15d30*/  STS.128 [R2], R52 ;  /* 0x0000003402007388 */ /* 0x0101e80000000c00 */
        /* <DEDUP_REMOVED lines=53> */
[----:B-----5:R-:W-:Y:S04]  /*16090*/  LDSM.16.M88.4 R36, [R15] ;  /* 0x000000000f24783b */ /* 0x020fe80000000200 */
        /* <DEDUP_REMOVED lines=18> */
[----:B-----5:R-:W2:Y:S06]  /*161c0*/  LDSM.16.M88.4 R80, [R23] ;  /* 0x000000001750783b */ /* 0x020eac0000000200 */
        /* <DEDUP_REMOVED lines=24> */
[----:B-----5:R-:W4:Y:S04]  /*16350*/  LDSM.16.M88.4 R64, [R180] ;  /* 0x00000000b440783b */ /* 0x020f280000000200 */
[----:B------:R-:W1:Y:S02]  /*16360*/  LDSM.16.M88.4 R68, [R170] ;  /* 0x00000000aa44783b */ /* 0x000e640000000200 */
[C---:B0-----:R-:W5:Y:S08]  /*16370*/  HMMA.16816.F32 R84, R128.reuse, R72, R84 ;  /* 0x000000488054723c */ /* 0x041f700000001854 */
[C---:B------:R-:W5:Y:S08]  /*16380*/  HMMA.16816.F32 R48, R128.reuse, R74, R48 ;  /* 0x0000004a8030723c */ /* 0x040f700000001830 */
[C---:B--2---:R-:W5:Y:S08]  /*16390*/  HMMA.16816.F32 R120, R128.reuse, R80, R120 ;  /* 0x000000508078723c */ /* 0x044f700000001878 */
        /* <DEDUP_REMOVED lines=17> */
[----:B-----5:R-:W2:Y:S04]  /*164b0*/  LDSM.16.M88.4 R40, [R172] ;  /* 0x00000000ac28783b */ /* 0x020ea80000000200 */
[----:B------:R-:W3:Y:S02]  /*164c0*/  LDSM.16.M88.4 R36, [R173] ;  /* 0x00000000ad24783b */ /* 0x000ee40000000200 */
        /* <DEDUP_REMOVED lines=8> */
[----:B-----5:R-:W4:Y:S06]  /*16550*/  LDSM.16.M88.4 R44, [R174] ;  /* 0x00000000ae2c783b */ /* 0x020f2c0000000200 */
        /* <DEDUP_REMOVED lines=12> */
[----:B------:R-:W3:Y:S02]  /*16620*/  LDSM.16.M88.4 R56, [R28] ;  /* 0x000000001c38783b */ /* 0x000ee40000000200 */
[C---:B0-----:R-:W5:Y:S08]  /*16630*/  HMMA.16816.F32 R84, R72.reuse, R80, R84 ;  /* 0x000000504854723c */ /* 0x041f700000001854 */
[C---:B------:R-:W5:Y:S08]  /*16640*/  HMMA.16816.F32 R48, R72.reuse, R82, R48 ;  /* 0x000000524830723c */ /* 0x040f700000001830 */
[C---:B-1----:R-:W5:Y:S08]  /*16650*/  HMMA.16816.F32 R120, R72.reuse, R88, R120 ;  /* 0x000000584878723c */ /* 0x042f700000001878 */
[C---:B------:R-:W5:Y:S08]  /*16660*/  HMMA.16816.F32 R132, R72.reuse, R90, R132 ;  /* 0x0000005a4884723c */ /* 0x040f700000001884 */
[C---:B--2---:R-:W5:Y:S08]  /*16670*/  HMMA.16816.F32 R108, R72.reuse, R40, R108 ;  /* 0x00000028486c723c */ /* 0x044f70000000186c */
[C---:B------:R-:W5:Y:S08]  /*16680*/  HMMA.16816.F32 R76, R72.reuse, R42, R76 ;  /* 0x0000002a484c723c */ /* 0x040f70000000184c */
[C---:B---3--:R-:W5:Y:S08]  /*16690*/  HMMA.16816.F32 R104, R72.reuse, R36, R104 ;  /* 0x000000244868723c */ /* 0x048f700000001868 */
[----:B------:R-:W5:Y:S08]  /*166a0*/  HMMA.16816.F32 R92, R72, R38, R92 ;  /* 0x00000026485c723c */ /* 0x000f70000000185c */
[C---:B----4-:R-:W5:Y:S08]  /*166b0*/  HMMA.16816.F32 R96, R44.reuse, R80, R96 ;  /* 0x000000502c60723c */ /* 0x050f700000001860 */
[C---:B------:R-:W5:Y:S08]  /*166c0*/  HMMA.16816.F32 R124, R44.reuse, R82, R124 ;  /* 0x000000522c7c723c */ /* 0x040f70000000187c */
[C---:B------:R-:W5:Y:S08]  /*166d0*/  HMMA.16816.F32 R112, R44.reuse, R40, R112 ;  /* 0x000000282c70723c */ /* 0x040f700000001870 */
[C---:B------:R5:W-:Y:S02]  /*166e0*/  HMMA.16816.F32 R116, R44.reuse, R42, R116 ;  /* 0x0000002a2c74723c */ /* 0x040be40000001874 */
[----:B-----5:R-:W-:Y:S06]  /*166f0*/  LDSM.16.M88.4 R40, [R165] ;  /* 0x00000000a528783b */ /* 0x020fec0000000200 */
[C---:B------:R-:W-:Y:S08]  /*16700*/  HMMA.16816.F32 R136, R44.reuse, R36, R136 ;  /* 0x000000242c88723c */ /* 0x040ff00000001888 */
[----:B------:R5:W-:Y:S02]  /*16710*/  HMMA.16816.F32 R100, R44, R38, R100 ;  /* 0x000000262c64723c */ /* 0x000be40000001864 */
[----:B-----5:R-:W0:Y:S06]  /*16720*/  LDSM.16.M88.4 R36, [R164] ;  /* 0x00000000a424783b */ /* 0x020e2c0000000200 */
[C---:B------:R-:W-:Y:S08]  /*16730*/  HMMA.16816.F32 R84, R52.reuse, R68, R84 ;  /* 0x000000443454723c */ /* 0x040ff00000001854 */
[C---:B------:R-:W-:Y:S08]  /*16740*/  HMMA.16816.F32 R48, R52.reuse, R70, R48 ;  /* 0x000000463430723c */ /* 0x040ff00000001830 */
[C---:B------:R-:W-:Y:S08]  /*16750*/  HMMA.16816.F32 R120, R52.reuse, R56, R120 ;  /* 0x000000383478723c */ /* 0x040ff00000001878 */
[C---:B------:R-:W-:Y:S08]  /*16760*/  HMMA.16816.F32 R132, R52.reuse, R58, R132 ;  /* 0x0000003a3484723c */ /* 0x040ff00000001884 */
[C---:B------:R-:W-:Y:S08]  /*16770*/  HMMA.16816.F32 R108, R52.reuse, R64, R108 ;  /* 0x00000040346c723c */ /* 0x040ff0000000186c */
[C---:B------:R-:W-:Y:S08]  /*16780*/  HMMA.16816.F32 R76, R52.reuse, R66, R76 ;  /* 0x00000042344c723c */ /* 0x040ff0000000184c */
[C---:B------:R-:W-:Y:S08]  /*16790*/  HMMA.16816.F32 R104, R52.reuse, R60, R104 ;  /* 0x0000003c3468723c */ /* 0x040ff00000001868 */
        /* <DEDUP_REMOVED lines=135> */
[----:B-----5:R-:W2:Y:S06]  /*17010*/  LDSM.16.M88.4 R40, [R179] ;  /* 0x00000000b328783b */ /* 0x020eac0000000200 */
[C---:B------:R-:W5:Y:S08]  /*17020*/  HMMA.16816.F32 R112, R68.reuse, R60, R112 ;  /* 0x0000003c4470723c */ /* 0x040f700000001870 */
[C---:B------:R5:W5:Y:S02]  /*17030*/  HMMA.16816.F32 R116, R68.reuse, R62, R116 ;  /* 0x0000003e4474723c */ /* 0x040b640000001874 */
[----:B-----5:R-:W4:Y:S06]  /*17040*/  LDSM.16.M88.4 R60, [R27] ;  /* 0x000000001b3c783b */ /* 0x020f2c0000000200 */
        /* <DEDUP_REMOVED lines=28> */
[C---:B----4-:R-:W5:Y:S08]  /*17210*/  HMMA.16816.F32 R120, R40.reuse, R60, R120 ;  /* 0x0000003c2878723c */ /* 0x050f700000001878 */
        /* <DEDUP_REMOVED lines=48> */
[----:B-----5:R-:W0:Y:S04]  /*17520*/  LDSM.16.M88.4 R68, [R164] ;  /* 0x00000000a444783b */ /* 0x020e280000000200 */
        /* <DEDUP_REMOVED lines=123> */
[C---:B--2---:R-:W5:Y:S08]  /*17ce0*/  HMMA.16816.F32 R96, R68.reuse, R56, R96 ;  /* 0x000000384460723c */ /* 0x044f700000001860 */
[C---:B------:R5:W5:Y:S02]  /*17cf0*/  HMMA.16816.F32 R124, R68.reuse, R58, R124 ;  /* 0x0000003a447c723c */ /* 0x040b64000000187c */
[----:B-----5:R-:W-:Y:S06]  /*17d00*/  LDSM.16.M88.4 R56, [R169] ;  /* 0x00000000a938783b */ /* 0x020fec0000000200 */
[C---:B------:R-:W5:Y:S08]  /*17d10*/  HMMA.16816.F32 R156, R68.reuse, R64, R156 ;  /* 0x00000040449c723c */ /* 0x040f70000000189c */
[C---:B------:R5:W5:Y:S02]  /*17d20*/  HMMA.16816.F32 R152, R68.reuse, R66, R152 ;  /* 0x000000424498723c */ /* 0x040b640000001898 */
[----:B-----5:R-:W1:Y:S06]  /*17d30*/  LDSM.16.M88.4 R64, [R180] ;  /* 0x00000000b440783b */ /* 0x020e6c0000000200 */
        /* <DEDUP_REMOVED lines=27> */
[----:B-----5:R-:W3:Y:S04]  /*17ef0*/  LDSM.16.M88.4 R40, [R172] ;  /* 0x00000000ac28783b */ /* 0x020ee80000000200 */
[----:B------:R-:W4:Y:S02]  /*17f00*/  LDSM.16.M88.4 R36, [R173] ;  /* 0x00000000ad24783b */ /* 0x000f240000000200 */
        /* <DEDUP_REMOVED lines=24> */
[C---:B------:R-:W5:Y:S08]  /*18090*/  HMMA.16816.F32 R120, R72.reuse, R88, R120 ;  /* 0x000000584878723c */ /* 0x040f700000001878 */
[C---:B------:R-:W5:Y:S08]  /*180a0*/  HMMA.16816.F32 R132, R72.reuse, R90, R132 ;  /* 0x0000005a4884723c */ /* 0x040f700000001884 */
[C---:B---3--:R-:W5:Y:S08]  /*180b0*/  HMMA.16816.F32 R108, R72.reuse, R40, R108 ;  /* 0x00000028486c723c */ /* 0x048f70000000186c */
[C---:B------:R-:W5:Y:S08]  /*180c0*/  HMMA.16816.F32 R76, R72.reuse, R42, R76 ;  /* 0x0000002a484c723c */ /* 0x040f70000000184c */
[C---:B----4-:R-:W5:Y:S08]  /*180d0*/  HMMA.16816.F32 R104, R72.reuse, R36, R104 ;  /* 0x000000244868723c */ /* 0x050f700000001868 */
[----:B------:R-:W5:Y:S08]  /*180e0*/  HMMA.16816.F32 R92, R72, R38, R92 ;  /* 0x00000026485c723c */ /* 0x000f70000000185c */
[C---:B-1----:R-:W5:Y:S08]  /*180f0*/  HMMA.16816.F32 R96, R44.reuse, R80, R96 ;  /* 0x000000502c60723c */ /* 0x042f700000001860 */
        /* <DEDUP_REMOVED lines=18> */
[----:B-----5:R-:W2:Y:S04]  /*18220*/  LDSM.16.M88.4 R52, [R166] ;  /* 0x00000000a634783b */ /* 0x020ea80000000200 */
[----:B------:R-:W-:Y:S06]  /*18230*/  BAR.SYNC 0x0 ;  /* 0x0000000000007b1d */ /* 0x000fec0000000000 */
[C---:B------:R-:W5:Y:S01]  /*18240*/  HMMA.16816.F32 R96, R128.reuse, R68, R96 ;  /* 0x000000448060723c */ /* 0x040f620000001860 */
[----:B------:R-:W3:Y:S04]  /*18250*/  LDG.E.128 R140, [R32.64+0x5c00] ;  /* 0x005c0004208c7981 */ /* 0x000ee8000c1e1d00 */
[----:B------:R-:W4:Y:S03]  /*18260*/  LDG.E.128 R88, [R32.64+0x9c00] ;  /* 0x009c000420587981 */ /* 0x000f26000c1e1d00 */
        /* <DEDUP_REMOVED lines=24> */
[C---:B------:R5:W5:Y:S02]  /*183f0*/  HMMA.16816.F32 R124, R40.reuse, R146, R124 ;  /* 0x00000092287c723c */ /* 0x040b64000000187c */
[----:B-----5:R-:W4:Y:S04]  /*18400*/  LDG.E.128 R144, [R32.64+0x29c00] ;  /* 0x029c000420907981 */ /* 0x020f28000c1e1d00 */
[----:B---3--:R0:W-:Y:S04]  /*18410*/  STS.128 [R2+0x220], R140 ;  /* 0x0002208c02007388 */ /* 0x0081e80000000c00 */
[----:B----4-:R1:W-:Y:S04]  /*18420*/  STS.128 [R2+0x440], R88 ;  /* 0x0004405802007388 */ /* 0x0103e80000000c00 */
[----:B------:R-:W-:Y:S04]  /*18430*/  STS.128 [R2+0x660], R80 ;  /* 0x0006605002007388 */ /* 0x000fe80000000c00 */
[----:B------:R3:W-:Y:S04]  /*18440*/  STS.128 [R2], R68 ;  /* 0x0000004402007388 */ /* 0x0007e80000000c00 */
[----:B------:R4:W-:Y:S04]  /*18450*/  STS.128 [R2+0x880], R72 ;  /* 0x0008804802007388 */ /* 0x0009e80000000c00 */
[----:B0-----:R-:W2:Y:S04]  /*18460*/  LDG.E.128 R140, [R32.64+0x2dc00] ;  /* 0x02dc0004208c7981 */ /* 0x001ea8000c1e1d00 */
[----:B-1----:R-:W2:Y:S04]  /*18470*/  LDG.E.128 R88, [R32.64+0x35c00] ;  /* 0x035c000420587981 */ /* 0x002ea8000c1e1d00 */
[----:B---3--:R-:W3:Y:S04]  /*18480*/  LDG.E.128 R68, [R32.64+0x21c00] ;  /* 0x021c000420447981 */ /* 0x008ee8000c1e1d00 */
[----:B------:R-:W3:Y:S04]  /*18490*/  LDG.E.128 R80, [R32.64+0x39c00] ;  /* 0x039c000420507981 */ /* 0x000ee8000c1e1d00 */
[----:B----4-:R-:W4:Y:S01]  /*184a0*/  LDG.E.128 R72, [R32.64+0x3dc00] ;  /* 0x03dc000420487981 */ /* 0x010f22000c1e1d00 */
        /* <DEDUP_REMOVED lines=75> */
[----:B------:R-:W-:Y:S02]  /*18960*/  LDSM.16.M88.4 R52, [R168] ;  /* 0x00000000a834783b */ /* 0x000fe40000000200 */
        /* <DEDUP_REMOVED lines=65> */
[----:B------:R-:W1:Y:S02]  /*18d80*/  LDSM.16.M88.4 R56, [R30] ;  /* 0x000000001e38783b */ /* 0x000e640000000200 */
[C---:B0-----:R-:W5:Y:S08]  /*18d90*/  HMMA.16816.F32 R84, R80.reuse, R88, R84 ;  /* 0x000000585054723c */ /* 0x041f700000001854 */
[C---:B------:R-:W5:Y:S08]  /*18da0*/  HMMA.16816.F32 R48, R80.reuse, R90, R48 ;  /* 0x0000005a5030723c */ /* 0x040f700000001830 */
[C---:B--2---:R-:W5:Y:S08]  /*18db0*/  HMMA.16816.F32 R120, R80.reuse, R72, R120 ;  /* 0x000000485078723c */ /* 0x044f700000001878 */
        /* <DEDUP_REMOVED lines=155> */
[----:B-----5:R-:W2:Y:S06]  /*19770*/  LDSM.16.M88.4 R64, [R180] ;  /* 0x00000000b440783b */ /* 0x020eac0000000200 */
        /* <DEDUP_REMOVED lines=27> */
[----:B-----5:R-:W1:Y:S04]  /*19930*/  LDSM.16.M88.4 R40, [R172] ;  /* 0x00000000ac28783b */ /* 0x020e680000000200 */
[----:B------:R-:W3:Y:S02]  /*19940*/  LDSM.16.M88.4 R36, [R173] ;  /* 0x00000000ad24783b */ /* 0x000ee40000000200 */
        /* <DEDUP_REMOVED lines=21> */
[----:B------:R-:W2:Y:S02]  /*19aa0*/  LDSM.16.M88.4 R56, [R30] ;  /* 0x000000001e38783b */ /* 0x000ea40000000200 */
[C---:B0-----:R-:W5:Y:S08]  /*19ab0*/  HMMA.16816.F32 R84, R72.reuse, R80, R84 ;  /* 0x000000504854723c */ /* 0x041f700000001854 */
[C---:B------:R-:W5:Y:S08]  /*19ac0*/  HMMA.16816.F32 R48, R72.reuse, R82, R48 ;  /* 0x000000524830723c */ /* 0x040f700000001830 */
[C---:B------:R-:W5:Y:S08]  /*19ad0*/  HMMA.16816.F32 R120, R72.reuse, R88, R120 ;  /* 0x000000584878723c */ /* 0x040f700000001878 */
[C---:B------:R-:W5:Y:S08]  /*19ae0*/  HMMA.16816.F32 R132, R72.reuse, R90, R132 ;  /* 0x0000005a4884723c */ /* 0x040f700000001884 */
[C---:B-1----:R-:W5:Y:S08]  /*19af0*/  HMMA.16816.F32 R108, R72.reuse, R40, R108 ;  /* 0x00000028486c723c */ /* 0x042f70000000186c */
[C---:B------:R-:W5:Y:S08]  /*19b00*/  HMMA.16816.F32 R76, R72.reuse, R42, R76 ;  /* 0x0000002a484c723c */ /* 0x040f70000000184c */
[C---:B---3--:R-:W5:Y:S08]  /*19b10*/  HMMA.16816.F32 R104, R72.reuse, R36, R104 ;  /* 0x000000244868723c */ /* 0x048f700000001868 */
[----:B------:R-:W5:Y:S08]  /*19b20*/  HMMA.16816.F32 R92, R72, R38, R92 ;  /* 0x00000026485c723c */ /* 0x000f70000000185c */
[C---:B--2---:R-:W5:Y:S08]  /*19b30*/  HMMA.16816.F32 R96, R44.reuse, R80, R96 ;  /* 0x000000502c60723c */ /* 0x044f700000001860 */
        /* <DEDUP_REMOVED lines=89> */
[C---:B0-----:R-:W5:Y:S08]  /*1a0d0*/  HMMA.16816.F32 R84, R56.reuse, R60, R84 ;  /* 0x0000003c3854723c */ /* 0x041f700000001854 */
        /* <DEDUP_REMOVED lines=20> */
[----:B------:R-:W0:Y:S02]  /*1a220*/  LDSM.16.M88.4 R44, [R16] ;  /* 0x00000000102c783b */ /* 0x000e240000000200 */
        /* <DEDUP_REMOVED lines=20> */
[----:B-----5:R-:W3:Y:S04]  /*1a370*/  LDSM.16.M88.4 R36, [R25] ;  /* 0x000000001924783b */ /* 0x020ee80000000200 */
        /* <DEDUP_REMOVED lines=18> */
[----:B-----5:R-:W4:Y:S06]  /*1a4a0*/  LDSM.16.M88.4 R64, [R180] ;  /* 0x00000000b440783b */ /* 0x020f2c0000000200 */
[C---:B------:R-:W5:Y:S08]  /*1a4b0*/  HMMA.16816.F32 R136, R68.reuse, R60, R136 ;  /* 0x0000003c4488723c */ /* 0x040f700000001888 */
[----:B------:R5:W5:Y:S02]  /*1a4c0*/  HMMA.16816.F32 R100, R68, R62, R100 ;  /* 0x0000003e4464723c */ /* 0x000b640000001864 */
[----:B-----5:R-:W0:Y:S04]  /*1a4d0*/  LDSM.16.M88.4 R60, [R27] ;  /* 0x000000001b3c783b */ /* 0x020e280000000200 */
[----:B------:R-:W0:Y:S02]  /*1a4e0*/  LDSM.16.M88.4 R68, [R170] ;  /* 0x00000000aa44783b */ /* 0x000e240000000200 */
[C---:B-1----:R-:W5:Y:S08]  /*1a4f0*/  HMMA.16816.F32 R84, R72.reuse, R88, R84 ;  /* 0x000000584854723c */ /* 0x042f700000001854 */
[C---:B------:R-:W5:Y:S08]  /*1a500*/  HMMA.16816.F32 R48, R72.reuse, R90, R48 ;  /* 0x0000005a4830723c */ /* 0x040f700000001830 */
[C---:B------:R-:W5:Y:S08]  /*1a510*/  HMMA.16816.F32 R120, R72.reuse, R128, R120 ;  /* 0x000000804878723c */ /* 0x040f700000001878 */
[C---:B------:R-:W5:Y:S08]  /*1a520*/  HMMA.16816.F32 R132, R72.reuse, R130, R132 ;  /* 0x000000824884723c */ /* 0x040f700000001884 */
[C---:B--2---:R-:W5:Y:S08]  /*1a530*/  HMMA.16816.F32 R108, R72.reuse, R80, R108 ;  /* 0x00000050486c723c */ /* 0x044f70000000186c */
[C---:B------:R-:W5:Y:S08]  /*1a540*/  HMMA.16816.F32 R76, R72.reuse, R82, R76 ;  /* 0x00000052484c723c */ /* 0x040f70000000184c */
[C---:B---3--:R-:W5:Y:S08]  /*1a550*/  HMMA.16816.F32 R104, R72.reuse, R36, R104 ;  /* 0x000000244868723c */ /* 0x048f700000001868 */
        /* <DEDUP_REMOVED lines=55> */
[----:B------:R-:W-:Y:S02]  /*1a8d0*/  LDSM.16.M88.4 R44, [R165] ;  /* 0x00000000a52c783b */ /* 0x000fe40000000200 */
        /* <DEDUP_REMOVED lines=22> */
[----:B------:R-:W4:Y:S04]  /*1aa40*/  LDG.E.128 R88, [R32.64+0x11f00] ;  /* 0x011f000420587981 */ /* 0x000f28000c1e1d00 */
[----:B------:R-:W4:Y:S04]  /*1aa50*/  LDG.E.128 R72, [R32.64+0x15f00] ;  /* 0x015f000420487981 */ /* 0x000f28000c1e1d00 */
[----:B------:R-:W4:Y:S01]  /*1aa60*/  LDG.E.128 R80, [R32.64+0x19f00] ;  /* 0x019f000420507981 */ /* 0x000f22000c1e1d00 */
[C---:B------:R-:W5:Y:S08]  /*1aa70*/  HMMA.16816.F32 R136, R128.reuse, R56, R136 ;  /* 0x000000388088723c */ /* 0x040f700000001888 */
[----:B------:R5:W5:Y:S02]  /*1aa80*/  HMMA.16816.F32 R100, R128, R58, R100 ;  /* 0x0000003a8064723c */ /* 0x000b640000001864 */
[----:B-----5:R-:W4:Y:S04]  /*1aa90*/  LDG.E.128 R56, [R32.64+0x1df00] ;  /* 0x01df000420387981 */ /* 0x020f28000c1e1d00 */
[----:B------:R-:W4:Y:S04]  /*1aaa0*/  LDG.E.128 R128, [R32.64+0x35f00] ;  /* 0x035f000420807981 */ /* 0x000f28000c1e1d00 */
[----:B--2---:R-:W-:Y:S04]  /*1aab0*/  STS.128 [R2+0x220], R148 ;  /* 0x0002209402007388 */ /* 0x004fe80000000c00 */
[----:B---3--:R-:W-:Y:S04]  /*1aac0*/  STS.128 [R2+0x440], R144 ;  /* 0x0004409002007388 */ /* 0x008fe80000000c00 */
[----:B----4-:R-:W-:Y:S04]  /*1aad0*/  STS.128 [R2+0x660], R140 ;  /* 0x0006608c02007388 */ /* 0x010fe80000000c00 */
[----:B------:R2:W-:Y:S04]  /*1aae0*/  STS.128 [R2], R60 ;  /* 0x0000003c02007388 */ /* 0x0005e80000000c00 */
        /* <DEDUP_REMOVED lines=8> */
[----:B0-----:R-:W4:Y:S04]  /*1ab70*/  LDG.E.128 R80, [R32.64+0x39f00] ;  /* 0x039f000420507981 */ /* 0x001f28000c1e1d00 */
[----:B------:R-:W4:Y:S04]  /*1ab80*/  LDG.E.128 R148, [R32.64+0x3df00] ;  /* 0x03df000420947981 */ /* 0x000f28000c1e1d00 */
[----:B------:R-:W-:Y:S04]  /*1ab90*/  STS.128 [R2+0xee0], R56 ;  /* 0x000ee03802007388 */ /* 0x000fe80000000c00 */
[----:B------:R-:W-:Y:S01]  /*1aba0*/  STS.128 [R2+0x1ba0], R128 ;  /* 0x001ba08002007388 */ /* 0x000fe20000000c00 */
[C---:B------:R-:W5:Y:S08]  /*1abb0*/  HMMA.16816.F32 R84, R68.reuse, R40, R84 ;  /* 0x000000284454723c */ /* 0x040f700000001854 */
[C---:B------:R-:W5:Y:S08]  /*1abc0*/  HMMA.16816.F32 R48, R68.reuse, R42, R48 ;  /* 0x0000002a4430723c */ /* 0x040f700000001830 */
[C---:B-1----:R-:W5:Y:S08]  /*1abd0*/  HMMA.16816.F32 R120, R68.reuse, R64, R120 ;  /* 0x000000404478723c */ /* 0x042f700000001878 */
[C---:B------:R-:W5:Y:S08]  /*1abe0*/  HMMA.16816.F32 R132, R68.reuse, R66, R132 ;  /* 0x000000424484723c */ /* 0x040f700000001884 */
[C---:B------:R-:W5:Y:S08]  /*1abf0*/  HMMA.16816.F32 R108, R68.reuse, R44, R108 ;  /* 0x0000002c446c723c */ /* 0x040f70000000186c */
[C---:B------:R-:W5:Y:S08]  /*1ac00*/  HMMA.16816.F32 R76, R68.reuse, R46, R76 ;  /* 0x0000002e444c723c */ /* 0x040f70000000184c */
[C---:B------:R-:W5:Y:S08]  /*1ac10*/  HMMA.16816.F32 R104, R68.reuse, R52, R104 ;  /* 0x000000344468723c */ /* 0x040f700000001868 */
[----:B------:R5:W5:Y:S08]  /*1ac20*/  HMMA.16816.F32 R92, R68, R54, R92 ;  /* 0x00000036445c723c */ /* 0x000b70000000185c */
[C---:B------:R-:W5:Y:S08]  /*1ac30*/  HMMA.16816.F32 R96, R36.reuse, R40, R96 ;  /* 0x000000282460723c */ /* 0x040f700000001860 */
[C---:B------:R5:W5:Y:S08]  /*1ac40*/  HMMA.16816.F32 R124, R36.reuse, R42, R124 ;  /* 0x0000002a247c723c */ /* 0x040b70000000187c */
[C---:B------:R-:W-:Y:S08]  /*1ac50*/  HMMA.16816.F32 R156, R36.reuse, R64, R156 ;  /* 0x00000040249c723c */ /* 0x040ff0000000189c */
[C---:B------:R-:W-:Y:S08]  /*1ac60*/  HMMA.16816.F32 R152, R36.reuse, R66, R152 ;  /* 0x000000422498723c */ /* 0x040ff00000001898 */
[C---:B------:R-:W-:Y:S08]  /*1ac70*/  HMMA.16816.F32 R112, R36.reuse, R44, R112 ;  /* 0x0000002c2470723c */ /* 0x040ff00000001870 */
[C---:B------:R5:W-:Y:S08]  /*1ac80*/  HMMA.16816.F32 R116, R36.reuse, R46, R116 ;  /* 0x0000002e2474723c */ /* 0x040bf00000001874 */
[C---:B------:R-:W5:Y:S08]  /*1ac90*/  HMMA.16816.F32 R136, R36.reuse, R52, R136 ;  /* 0x000000342488723c */ /* 0x040f700000001888 */
[----:B------:R5:W5:Y:S01]  /*1aca0*/  HMMA.16816.F32 R100, R36, R54, R100 ;  /* 0x000000362464723c */ /* 0x000b620000001864 */
[----:B--2---:R-:W-:Y:S04]  /*1acb0*/  STS.128 [R2+0x1100], R60 ;  /* 0x0011003c02007388 */ /* 0x004fe80000000c00 */
[----:B---3--:R-:W-:Y:S04]  /*1acc0*/  STS.128 [R2+0x1320], R88 ;  /* 0x0013205802007388 */ /* 0x008fe80000000c00 */
[----:B----4-:R-:W-:Y:S04]  /*1acd0*/  STS.128 [R2+0x1540], R72 ;  /* 0x0015404802007388 */ /* 0x010fe80000000c00 */
[----:B------:R-:W-:Y:S04]  /*1ace0*/  STS.128 [R2+0x1760], R144 ;  /* 0x0017609002007388 */ /* 0x000fe80000000c00 */
[----:B------:R-:W-:Y:S04]  /*1acf0*/  STS.128 [R2+0x1980], R140 ;  /* 0x0019808c02007388 */ /* 0x000fe80000000c00 */
[----:B------:R-:W-:Y:S04]  /*1ad00*/  STS.128 [R2+0x1dc0], R80 ;  /* 0x001dc05002007388 */ /* 0x000fe80000000c00 */
[----:B------:R-:W-:Y:S04]  /*1ad10*/  STS.128 [R2+0x1fe0], R148 ;  /* 0x001fe09402007388 */ /* 0x000fe80000000c00 */
[----:B------:R-:W-:Y:S06]  /*1ad20*/  BAR.SYNC 0x0 ;  /* 0x0000000000007b1d */ /* 0x000fec0000000000 */
[----:B------:R-:W-:Y:S04]  /*1ad30*/  LDSM.16.M88.4 R60, [R4] ;  /* 0x00000000043c783b */ /* 0x000fe80000000200 */
[----:B------:R-:W-:Y:S04]  /*1ad40*/  LDSM.16.M88.4 R72, [R5] ;  /* 0x000000000548783b */ /* 0x000fe80000000200 */
[----:B------:R-:W-:Y:S04]  /*1ad50*/  LDSM.16.M88.4 R80, [R6] ;  /* 0x000000000650783b */ /* 0x000fe80000000200 */
[----:B------:R-:W0:Y:S04]  /*1ad60*/  LDSM.16.M88.4 R56, [R3] ;  /* 0x000000000338783b */ /* 0x000e280000000200 */
[----:B------:R-:W1:Y:S04]  /*1ad70*/  LDSM.16.M88.4 R4, [R7] ;  /* 0x000000000704783b */ /* 0x000e680000000200 */
[----:B-----5:R-:W2:Y:S04]  /*1ad80*/  LDSM.16.M88.4 R68, [R8] ;  /* 0x000000000844783b */ /* 0x020ea80000000200 */
[----:B------:R-:W-:Y:S04]  /*1ad90*/  LDSM.16.M88.4 R40, [R9] ;  /* 0x000000000928783b */ /* 0x000fe80000000200 */
[----:B------:R-:W3:Y:S04]  /*1ada0*/  LDSM.16.M88.4 R44, [R10] ;  /* 0x000000000a2c783b */ /* 0x000ee80000000200 */
[----:B------:R-:W4:Y:S04]  /*1adb0*/  LDSM.16.M88.4 R64, [R12] ;  /* 0x000000000c40783b */ /* 0x000f280000000200 */
[----:B------:R-:W1:Y:S04]  /*1adc0*/  LDSM.16.M88.4 R88, [R13] ;  /* 0x000000000d58783b */ /* 0x000e680000000200 */
[----:B------:R-:W1:Y:S04]  /*1add0*/  LDSM.16.M88.4 R128, [R14] ;  /* 0x000000000e80783b */ /* 0x000e680000000200 */
[----:B------:R-:W1:Y:S04]  /*1ade0*/  LDSM.16.M88.4 R8, [R11] ;  /* 0x000000000b08783b */ /* 0x000e680000000200 */
[----:B------:R-:W-:Y:S01]  /*1adf0*/  LDSM.16.M88.4 R36, [R17] ;  /* 0x000000001124783b */ /* 0x000fe20000000200 */
[C---:B0-----:R-:W5:Y:S03]  /*1ae00*/  HMMA.16816.F32 R84, R56.reuse, R60, R84 ;  /* 0x0000003c3854723c */ /* 0x041f660000001854 */
[----:B------:R-:W-:Y:S04]  /*1ae10*/  LDSM.16.M88.4 R12, [R15] ;  /* 0x000000000f0c783b */ /* 0x000fe80000000200 */
[----:B------:R-:W-:Y:S01]  /*1ae20*/  LDSM.16.M88.4 R52, [R21] ;  /* 0x000000001534783b */ /* 0x000fe20000000200 */
        /* <DEDUP_REMOVED lines=8> */
[C---:B--2---:R-:W5:Y:S08]  /*1aeb0*/  HMMA.16816.F32 R96, R68.reuse, R60, R96 ;  /* 0x0000003c4460723c */ /* 0x044f700000001860 */
[C---:B------:R5:W5:Y:S02]  /*1aec0*/  HMMA.16816.F32 R124, R68.reuse, R62, R124 ;  /* 0x0000003e447c723c */ /* 0x040b64000000187c */
[----:B-----5:R-:W-:Y:S06]  /*1aed0*/  LDSM.16.M88.4 R60, [R24] ;  /* 0x00000000183c783b */ /* 0x020fec0000000200 */
[C---:B------:R-:W-:Y:S08]  /*1aee0*/  HMMA.16816.F32 R136, R68.reuse, R4, R136 ;  /* 0x000000044488723c */ /* 0x040ff00000001888 */
[----:B------:R5:W-:Y:S02]  /*1aef0*/  HMMA.16816.F32 R100, R68, R6, R100 ;  /* 0x000000064464723c */ /* 0x000be40000001864 */
[----:B-----5:R-:W0:Y:S06]  /*1af00*/  LDSM.16.M88.4 R4, [R16] ;  /* 0x000000001004783b */ /* 0x020e2c0000000200 */
[C---:B---3--:R-:W-:Y:S08]  /*1af10*/  HMMA.16816.F32 R84, R40.reuse, R44, R84 ;  /* 0x0000002c2854723c */ /* 0x048ff00000001854 */
[C---:B------:R-:W-:Y:S08]  /*1af20*/  HMMA.16816.F32 R48, R40.reuse, R46, R48 ;  /* 0x0000002e2830723c */ /* 0x040ff00000001830 */
[C---:B----4-:R-:W-:Y:S08]  /*1af30*/  HMMA.16816.F32 R120, R40.reuse, R64, R120 ;  /* 0x000000402878723c */ /* 0x050ff00000001878 */
[C---:B------:R-:W-:Y:S08]  /*1af40*/  HMMA.16816.F32 R132, R40.reuse, R66, R132 ;  /* 0x000000422884723c */ /* 0x040ff00000001884 */
[C---:B------:R-:W-:Y:S08]  /*1af50*/  HMMA.16816.F32 R108, R40.reuse, R88, R108 ;  /* 0x00000058286c723c */ /* 0x040ff0000000186c */
[C---:B------:R-:W-:Y:S08]  /*1af60*/  HMMA.16816.F32 R76, R40.reuse, R90, R76 ;  /* 0x0000005a284c723c */ /* 0x040ff0000000184c */
[C---:B------:R-:W-:Y:S08]  /*1af70*/  HMMA.16816.F32 R104, R40.reuse, R128, R104 ;  /* 0x000000802868723c */ /* 0x040ff00000001868 */
[----:B------:R5:W-:Y:S02]  /*1af80*/  HMMA.16816.F32 R92, R40, R130, R92 ;  /* 0x00000082285c723c */ /* 0x000be4000000185c */
[----:B-----5:R-:W1:Y:S04]  /*1af90*/  LDSM.16.M88.4 R40, [R18] ;  /* 0x000000001228783b */ /* 0x020e680000000200 */
[----:B------:R-:W2:Y:S02]  /*1afa0*/  LDSM.16.M88.4 R16, [R19] ;  /* 0x000000001310783b */ /* 0x000ea40000000200 */
[C---:B------:R-:W5:Y:S08]  /*1afb0*/  HMMA.16816.F32 R156, R68.reuse, R72, R156 ;  /* 0x00000048449c723c */ /* 0x040f70000000189c */
[C---:B------:R-:W5:Y:S08]  /*1afc0*/  HMMA.16816.F32 R152, R68.reuse, R74, R152 ;  /* 0x0000004a4498723c */ /* 0x040f700000001898 */
[C---:B------:R-:W5:Y:S08]  /*1afd0*/  HMMA.16816.F32 R112, R68.reuse, R80, R112 ;  /* 0x000000504470723c */ /* 0x040f700000001870 */
[----:B------:R-:W5:Y:S08]  /*1afe0*/  HMMA.16816.F32 R116, R68, R82, R116 ;  /* 0x000000524474723c */ /* 0x000f700000001874 */
[C---:B------:R-:W5:Y:S08]  /*1aff0*/  HMMA.16816.F32 R96, R8.reuse, R44, R96 ;  /* 0x0000002c0860723c */ /* 0x040f700000001860 */
[C---:B------:R5:W5:Y:S02]  /*1b000*/  HMMA.16816.F32 R124, R8.reuse, R46, R124 ;  /* 0x0000002e087c723c */ /* 0x040b64000000187c */
[----:B-----5:R-:W3:Y:S04]  /*1b010*/  LDSM.16.M88.4 R44, [R20] ;  /* 0x00000000142c783b */ /* 0x020ee80000000200 */
[----:B------:R-:W4:Y:S02]  /*1b020*/  LDSM.16.M88.4 R20, [R23] ;  /* 0x000000001714783b */ /* 0x000f240000000200 */
[C---:B------:R-:W5:Y:S08]  /*1b030*/  HMMA.16816.F32 R156, R8.reuse, R64, R156 ;  /* 0x00000040089c723c */ /* 0x040f70000000189c */
[C---:B------:R5:W5:Y:S02]  /*1b040*/  HMMA.16816.F32 R152, R8.reuse, R66, R152 ;  /* 0x000000420898723c */ /* 0x040b640000001898 */
[----:B-----5:R-:W1:Y:S06]  /*1b050*/  LDSM.16.M88.4 R64, [R25] ;  /* 0x000000001940783b */ /* 0x020e6c0000000200 */
[C---:B------:R-:W5:Y:S08]  /*1b060*/  HMMA.16816.F32 R136, R8.reuse, R128, R136 ;  /* 0x000000800888723c */ /* 0x040f700000001888 */
[C---:B------:R-:W5:Y:S08]  /*1b070*/  HMMA.16816.F32 R100, R8.reuse, R130, R100 ;  /* 0x000000820864723c */ /* 0x040f700000001864 */
[C---:B------:R-:W5:Y:S08]  /*1b080*/  HMMA.16816.F32 R112, R8.reuse, R88, R112 ;  /* 0x000000580870723c */ /* 0x040f700000001870 */
[----:B------:R5:W5:Y:S02]  /*1b090*/  HMMA.16816.F32 R116, R8, R90, R116 ;  /* 0x0000005a0874723c */ /* 0x000b640000001874 */
[----:B-----5:R-:W2:Y:S04]  /*1b0a0*/  LDSM.16.M88.4 R8, [R26] ;  /* 0x000000001a08783b */ /* 0x020ea80000000200 */
[----:B------:R-:W-:Y:S02]  /*1b0b0*/  LDSM.16.M88.4 R24, [R27] ;  /* 0x000000001b18783b */ /* 0x000fe40000000200 */
[C---:B0-----:R-:W5:Y:S08]  /*1b0c0*/  HMMA.16816.F32 R84, R12.reuse, R4, R84 ;  /* 0x000000040c54723c */ /* 0x041f700000001854 */
[C---:B------:R-:W5:Y:S08]  /*1b0d0*/  HMMA.16816.F32 R48, R12.reuse, R6, R48 ;  /* 0x000000060c30723c */ /* 0x040f700000001830 */
[C---:B------:R-:W5:Y:S08]  /*1b0e0*/  HMMA.16816.F32 R120, R12.reuse, R36, R120 ;  /* 0x000000240c78723c */ /* 0x040f700000001878 */
[C---:B------:R-:W5:Y:S08]  /*1b0f0*/  HMMA.16816.F32 R132, R12.reuse, R38, R132 ;  /* 0x000000260c84723c */ /* 0x040f700000001884 */
[C---:B-1----:R-:W5:Y:S08]  /*1b100*/  HMMA.16816.F32 R108, R12.reuse, R40, R108 ;  /* 0x000000280c6c723c */ /* 0x042f70000000186c */
[C---:B------:R-:W5:Y:S08]  /*1b110*/  HMMA.16816.F32 R76, R12.reuse, R42, R76 ;  /* 0x0000002a0c4c723c */ /* 0x040f70000000184c */
[C---:B--2---:R-:W5:Y:S08]  /*1b120*/  HMMA.16816.F32 R104, R12.reuse, R16, R104 ;  /* 0x000000100c68723c */ /* 0x044f700000001868 */
[----:B------:R5:W5:Y:S02]  /*1b130*/  HMMA.16816.F32 R92, R12, R18, R92 ;  /* 0x000000120c5c723c */ /* 0x000b64000000185c */
[----:B-----5:R-:W-:Y:S06]  /*1b140*/  LDSM.16.M88.4 R12, [R180] ;  /* 0x00000000b40c783b */ /* 0x020fec0000000200 */
[C---:B---3--:R-:W5:Y:S08]  /*1b150*/  HMMA.16816.F32 R96, R44.reuse, R4, R96 ;  /* 0x000000042c60723c */ /* 0x048f700000001860 */
[C---:B------:R5:W5:Y:S02]  /*1b160*/  HMMA.16816.F32 R124, R44.reuse, R6, R124 ;  /* 0x000000062c7c723c */ /* 0x040b64000000187c */
[----:B-----5:R-:W0:Y:S06]  /*1b170*/  LDSM.16.M88.4 R4, [R179] ;  /* 0x00000000b304783b */ /* 0x020e2c0000000200 */
[C---:B------:R-:W5:Y:S08]  /*1b180*/  HMMA.16816.F32 R156, R44.reuse, R36, R156 ;  /* 0x000000242c9c723c */ /* 0x040f70000000189c */
[C---:B------:R5:W5:Y:S02]  /*1b190*/  HMMA.16816.F32 R152, R44.reuse, R38, R152 ;  /* 0x000000262c98723c */ /* 0x040b640000001898 */
[----:B-----5:R-:W-:Y:S06]  /*1b1a0*/  LDSM.16.M88.4 R36, [R169] ;  /* 0x00000000a924783b */ /* 0x020fec0000000200 */
[C---:B------:R-:W-:Y:S08]  /*1b1b0*/  HMMA.16816.F32 R136, R44.reuse, R16, R136 ;  /* 0x000000102c88723c */ /* 0x040ff00000001888 */
[C---:B------:R5:W-:Y:S02]  /*1b1c0*/  HMMA.16816.F32 R100, R44.reuse, R18, R100 ;  /* 0x000000122c64723c */ /* 0x040be40000001864 */
[----:B-----5:R-:W1:Y:S06]  /*1b1d0*/  LDSM.16.M88.4 R16, [R168] ;  /* 0x00000000a810783b */ /* 0x020e6c0000000200 */
[C---:B------:R-:W5:Y:S08]  /*1b1e0*/  HMMA.16816.F32 R112, R44.reuse, R40, R112 ;  /* 0x000000282c70723c */ /* 0x040f700000001870 */
[----:B------:R5:W5:Y:S02]  /*1b1f0*/  HMMA.16816.F32 R116, R44, R42, R116 ;  /* 0x0000002a2c74723c */ /* 0x000b640000001874 */
[----:B-----5:R-:W2:Y:S04]  /*1b200*/  LDSM.16.M88.4 R40, [R170] ;  /* 0x00000000aa28783b */ /* 0x020ea80000000200 */
[----:B------:R-:W-:Y:S02]  /*1b210*/  LDSM.16.M88.4 R44, [R178] ;  /* 0x00000000b22c783b */ /* 0x000fe40000000200 */
[C---:B------:R-:W5:Y:S02]  /*1b220*/  HMMA.16816.F32 R84, R52.reuse, R56, R84 ;  /* 0x000000383454723c */ /* 0x040f640000001854 */
[----:B------:R-:W-:Y:S06]  /*1b230*/  LDSM.16.M88.4 R168, [R171] ;  /* 0x00000000aba8783b */ /* 0x000fec0000000200 */
        /* <DEDUP_REMOVED lines=13> */
[----:B-----5:R-:W3:Y:S04]  /*1b310*/  LDSM.16.M88.4 R20, [R177] ;  /* 0x00000000b114783b */ /* 0x020ee80000000200 */
[----:B------:R-:W-:Y:S02]  /*1b320*/  LDSM.16.M88.4 R176, [R176] ;  /* 0x00000000b0b0783b */ /* 0x000fe40000000200 */
[C---:B------:R-:W5:Y:S08]  /*1b330*/  HMMA.16816.F32 R112, R8.reuse, R60, R112 ;  /* 0x0000003c0870723c */ /* 0x040f700000001870 */
[C---:B------:R-:W5:Y:S08]  /*1b340*/  HMMA.16816.F32 R116, R8.reuse, R62, R116 ;  /* 0x0000003e0874723c */ /* 0x040f700000001874 */
        /* <DEDUP_REMOVED lines=10> */
[C---:B------:R-:W5:Y:S08]  /*1b3f0*/  HMMA.16816.F32 R104, R4.reuse, R36, R104 ;  /* 0x000000240468723c */ /* 0x040f700000001868 */
[----:B------:R5:W5:Y:S02]  /*1b400*/  HMMA.16816.F32 R92, R4, R38, R92 ;  /* 0x00000026045c723c */ /* 0x000b64000000185c */
[----:B-----5:R-:W0:Y:S06]  /*1b410*/  LDSM.16.M88.4 R4, [R28] ;  /* 0x000000001c04783b */ /* 0x020e2c0000000200 */
[C---:B--2---:R-:W5:Y:S08]  /*1b420*/  HMMA.16816.F32 R96, R40.reuse, R12, R96 ;  /* 0x0000000c2860723c */ /* 0x044f700000001860 */
[C---:B------:R5:W5:Y:S02]  /*1b430*/  HMMA.16816.F32 R124, R40.reuse, R14, R124 ;  /* 0x0000000e287c723c */ /* 0x040b64000000187c */
[----:B-----5:R-:W1:Y:S06]  /*1b440*/  LDSM.16.M88.4 R12, [R29] ;  /* 0x000000001d0c783b */ /* 0x020e6c0000000200 */
[C---:B------:R-:W5:Y:S08]  /*1b450*/  HMMA.16816.F32 R156, R40.reuse, R24, R156 ;  /* 0x00000018289c723c */ /* 0x040f70000000189c */
[C---:B------:R5:W5:Y:S02]  /*1b460*/  HMMA.16816.F32 R152, R40.reuse, R26, R152 ;  /* 0x0000001a2898723c */ /* 0x040b640000001898 */
[----:B-----5:R-:W-:Y:S04]  /*1b470*/  LDSM.16.M88.4 R24, [R34] ;  /* 0x000000002218783b */ /* 0x020fe80000000200 */
[----:B------:R-:W-:Y:S02]  /*1b480*/  LDSM.16.M88.4 R32, [R35] ;  /* 0x000000002320783b */ /* 0x000fe40000000200 */
[C---:B------:R-:W5:Y:S08]  /*1b490*/  HMMA.16816.F32 R112, R40.reuse, R16, R112 ;  /* 0x000000102870723c */ /* 0x040f700000001870 */
[C---:B------:R5:W5:Y:S02]  /*1b4a0*/  HMMA.16816.F32 R116, R40.reuse, R18, R116 ;  /* 0x000000122874723c */ /* 0x040b640000001874 */
[----:B-----5:R-:W2:Y:S06]  /*1b4b0*/  LDSM.16.M88.4 R16, [R30] ;  /* 0x000000001e10783b */ /* 0x020eac0000000200 */
[C---:B------:R-:W5:Y:S08]  /*1b4c0*/  HMMA.16816.F32 R136, R40.reuse, R36, R136 ;  /* 0x000000242888723c */ /* 0x040f700000001888 */
[----:B------:R5:W5:Y:S02]  /*1b4d0*/  HMMA.16816.F32 R100, R40, R38, R100 ;  /* 0x000000262864723c */ /* 0x000b640000001864 */
[----:B-----5:R-:W-:Y:S06]  /*1b4e0*/  LDSM.16.M88.4 R36, [R166] ;  /* 0x00000000a624783b */ /* 0x020fec0000000200 */
[C---:B---3--:R-:W5:Y:S08]  /*1b4f0*/  HMMA.16816.F32 R84, R20.reuse, R44, R84 ;  /* 0x0000002c1454723c */ /* 0x048f700000001854 */
[C---:B------:R-:W5:Y:S08]  /*1b500*/  HMMA.16816.F32 R48, R20.reuse, R46, R48 ;  /* 0x0000002e1430723c */ /* 0x040f700000001830 */
[C---:B------:R-:W5:Y:S08]  /*1b510*/  HMMA.16816.F32 R120, R20.reuse, R168, R120 ;  /* 0x000000a81478723c */ /* 0x040f700000001878 */
[C---:B------:R-:W5:Y:S08]  /*1b520*/  HMMA.16816.F32 R132, R20.reuse, R170, R132 ;  /* 0x000000aa1484723c */ /* 0x040f700000001884 */
[C---:B------:R-:W5:Y:S08]  /*1b530*/  HMMA.16816.F32 R108, R20.reuse, R52, R108 ;  /* 0x00000034146c723c */ /* 0x040f70000000186c */
[C---:B------:R-:W5:Y:S08]  /*1b540*/  HMMA.16816.F32 R76, R20.reuse, R54, R76 ;  /* 0x00000036144c723c */ /* 0x040f70000000184c */
[C---:B------:R-:W5:Y:S08]  /*1b550*/  HMMA.16816.F32 R104, R20.reuse, R56, R104 ;  /* 0x000000381468723c */ /* 0x040f700000001868 */
[----:B------:R5:W5:Y:S02]  /*1b560*/  HMMA.16816.F32 R92, R20, R58, R92 ;  /* 0x0000003a145c723c */ /* 0x000b64000000185c */
[----:B-----5:R-:W3:Y:S04]  /*1b570*/  LDSM.16.M88.4 R20, [R31] ;  /* 0x000000001f14783b */ /* 0x020ee80000000200 */
[----:B------:R-:W-:Y:S02]  /*1b580*/  LDSM.16.M88.4 R28, [R165] ;  /* 0x00000000a51c783b */ /* 0x000fe40000000200 */
        /* <DEDUP_REMOVED lines=8> */
[----:B-----5:R-:W4:Y:S04]  /*1b610*/  LDSM.16.M88.4 R8, [R164] ;  /* 0x00000000a408783b */ /* 0x020f280000000200 */
[----:B------:R-:W2:Y:S02]  /*1b620*/  LDSM.16.M88.4 R164, [R167] ;  /* 0x00000000a7a4783b */ /* 0x000ea40000000200 */
[C---:B------:R-:W5:Y:S08]  /*1b630*/  HMMA.16816.F32 R84, R172.reuse, R176, R84 ;  /* 0x000000b0ac54723c */ /* 0x040f700000001854 */
[C---:B------:R-:W5:Y:S08]  /*1b640*/  HMMA.16816.F32 R48, R172.reuse, R178, R48 ;  /* 0x000000b2ac30723c */ /* 0x040f700000001830 */
[C---:B0-----:R-:W5:Y:S08]  /*1b650*/  HMMA.16816.F32 R120, R172.reuse, R4, R120 ;  /* 0x00000004ac78723c */ /* 0x041f700000001878 */
[C---:B------:R-:W5:Y:S08]  /*1b660*/  HMMA.16816.F32 R132, R172.reuse, R6, R132 ;  /* 0x00000006ac84723c */ /* 0x040f700000001884 */
[C---:B-1----:R-:W5:Y:S08]  /*1b670*/  HMMA.16816.F32 R108, R172.reuse, R12, R108 ;  /* 0x0000000cac6c723c */ /* 0x042f70000000186c */
[C---:B------:R-:W5:Y:S08]  /*1b680*/  HMMA.16816.F32 R76, R172.reuse, R14, R76 ;  /* 0x0000000eac4c723c */ /* 0x040f70000000184c */
[C---:B--2---:R-:W5:Y:S08]  /*1b690*/  HMMA.16816.F32 R104, R172.reuse, R16, R104 ;  /* 0x00000010ac68723c */ /* 0x044f700000001868 */
[----:B------:R-:W5:Y:S08]  /*1b6a0*/  HMMA.16816.F32 R92, R172, R18, R92 ;  /* 0x00000012ac5c723c */ /* 0x000f70000000185c */
[C---:B---3--:R-:W5:Y:S08]  /*1b6b0*/  HMMA.16816.F32 R96, R20.reuse, R176, R96 ;  /* 0x000000b01460723c */ /* 0x048f700000001860 */
[C---:B------:R-:W5:Y:S08]  /*1b6c0*/  HMMA.16816.F32 R124, R20.reuse, R178, R124 ;  /* 0x000000b2147c723c */ /* 0x040f70000000187c */
[C---:B------:R-:W5:Y:S08]  /*1b6d0*/  HMMA.16816.F32 R156, R20.reuse, R4, R156 ;  /* 0x00000004149c723c */ /* 0x040f70000000189c */
[C---:B------:R-:W5:Y:S01]  /*1b6e0*/  HMMA.16816.F32 R152, R20.reuse, R6, R152 ;  /* 0x000000061498723c */ /* 0x040f620000001898 */
[----:B------:R-:W-:Y:S07]  /*1b6f0*/  BAR.SYNC 0x0 ;  /* 0x0000000000007b1d */ /* 0x000fee0000000000 */
[C---:B------:R-:W5:Y:S08]  /*1b700*/  HMMA.16816.F32 R112, R20.reuse, R12, R112 ;  /* 0x0000000c1470723c */ /* 0x040f700000001870 */
[C---:B------:R-:W5:Y:S08]  /*1b710*/  HMMA.16816.F32 R116, R20.reuse, R14, R116 ;  /* 0x0000000e1474723c */ /* 0x040f700000001874 */
[C---:B------:R-:W5:Y:S08]  /*1b720*/  HMMA.16816.F32 R136, R20.reuse, R16, R136 ;  /* 0x000000101488723c */ /* 0x040f700000001888 */
[----:B------:R-:W5:Y:S08]  /*1b730*/  HMMA.16816.F32 R100, R20, R18, R100 ;  /* 0x000000121464723c */ /* 0x000f700000001864 */
[C---:B-----5:R-:W5:Y:S08]  /*1b740*/  HMMA.16816.F32 R84, R24.reuse, R32, R84 ;  /* 0x000000201854723c */ /* 0x060f700000001854 */
[C---:B------:R-:W5:Y:S08]  /*1b750*/  HMMA.16816.F32 R48, R24.reuse, R34, R48 ;  /* 0x000000221830723c */ /* 0x040f700000001830 */
[C---:B----4-:R-:W5:Y:S08]  /*1b760*/  HMMA.16816.F32 R120, R24.reuse, R8, R120 ;  /* 0x000000081878723c */ /* 0x050f700000001878 */
        /* <DEDUP_REMOVED lines=12> */
[----:B------:R-:W5:Y:S02]  /*1b830*/  HMMA.16816.F32 R100, R164, R38, R100 ;  /* 0x00000026a464723c */ /* 0x000f640000001864 */
[----:B-----5:R-:W-:Y:S01]  /*1b840*/  FMUL R84, R84, c[0x0][0x180] ;  /* 0x0000600054547a20 */ /* 0x020fe20000400000 */
[----:B------:R-:W-:Y:S01]  /*1b850*/  FMUL R85, R85, c[0x0][0x180] ;  /* 0x0000600055557a20 */ /* 0x000fe20000400000 */
        /* <DEDUP_REMOVED lines=38> */
[----:B------:R-:W-:Y:S01]  /*1bac0*/  STS.64 [R182], R84 ;  /* 0x00000054b6007388 */ /* 0x000fe20000000a00 */
[----:B------:R-:W-:Y:S01]  /*1bad0*/  FMUL R156, R156, c[0x0][0x180] ;  /* 0x000060009c9c7a20 */ /* 0x000fe20000400000 */
[----:B------:R-:W-:Y:S01]  /*1bae0*/  FMUL R157, R157, c[0x0][0x180] ;  /* 0x000060009d9d7a20 */ /* 0x000fe20000400000 */
[----:B------:R-:W-:Y:S01]  /*1baf0*/  FMUL R158, R158, c[0x0][0x180] ;  /* 0x000060009e9e7a20 */ /* 0x000fe20000400000 */
[----:B------:R-:W-:Y:S01]  /*1bb00*/  STS.64 [R182+0x1000], R86 ;  /* 0x00100056b6007388 */ /* 0x000fe20000000a00 */
        /* <DEDUP_REMOVED lines=25> */
[----:B------:R-:W-:-:S02]  /*1bca0*/  FMUL R103, R103, c[0x0][0x180] ;  /* 0x0000600067677a20 */ /* 0x000fc40000400000 */
[----:B------:R-:W-:Y:S04]  /*1bcb0*/  STS.64 [R183+0x1020], R134 ;  /* 0x00102086b7007388 */ /* 0x000fe80000000a00 */
[----:B------:R-:W-:Y:S04]  /*1bcc0*/  STS.64 [R184], R108 ;  /* 0x0000006cb8007388 */ /* 0x000fe80000000a00 */
[----:B------:R-:W-:Y:S04]  /*1bcd0*/  STS.64 [R184+0x1000], R110 ;  /* 0x0010006eb8007388 */ /* 0x000fe80000000a00 */
[----:B------:R-:W-:Y:S04]  /*1bce0*/  STS.64 [R184+0x20], R76 ;  /* 0x0000204cb8007388 */ /* 0x000fe80000000a00 */
        /* <DEDUP_REMOVED lines=21> */
[----:B------:R-:W-:Y:S06]  /*1be40*/  BAR.SYNC 0x0 ;  /* 0x0000000000007b1d */ /* 0x000fec0000000000 */
[----:B------:R-:W0:Y:S04]  /*1be50*/  LDS.128 R4, [R181] ;  /* 0x00000000b5047984 */ /* 0x000e280000000c00 */
[----:B------:R-:W1:Y:S04]  /*1be60*/  LDS.128 R8, [R181+0x200] ;  /* 0x00020000b5087984 */ /* 0x000e680000000c00 */
[----:B------:R-:W2:Y:S04]  /*1be70*/  LDS.128 R12, [R181+0x400] ;  /* 0x00040000b50c7984 */ /* 0x000ea80000000c00 */
[----:B------:R-:W3:Y:S04]  /*1be80*/  LDS.128 R16, [R181+0x600] ;  /* 0x00060000b5107984 */ /* 0x000ee80000000c00 */
[----:B------:R-:W4:Y:S04]  /*1be90*/  LDS.128 R20, [R181+0x800] ;  /* 0x00080000b5147984 */ /* 0x000f280000000c00 */
[----:B------:R-:W0:Y:S04]  /*1bea0*/  LDS.128 R24, [R181+0xa00] ;  /* 0x000a0000b5187984 */ /* 0x000e280000000c00 */
[----:B------:R-:W0:Y:S04]  /*1beb0*/  LDS.128 R28, [R181+0xc00] ;  /* 0x000c0000b51c7984 */ /* 0x000e280000000c00 */
[----:B------:R-:W0:Y:S04]  /*1bec0*/  LDS.128 R32, [R181+0xe00] ;  /* 0x000e0000b5207984 */ /* 0x000e280000000c00 */
[----:B------:R-:W0:Y:S04]  /*1bed0*/  LDS.128 R36, [R181+0x1000] ;  /* 0x00100000b5247984 */ /* 0x000e280000000c00 */
[----:B------:R-:W0:Y:S04]  /*1bee0*/  LDS.128 R40, [R181+0x1200] ;  /* 0x00120000b5287984 */ /* 0x000e280000000c00 */
[----:B------:R-:W1:Y:S04]  /*1bef0*/  LDS.128 R44, [R181+0x1400] ;  /* 0x00140000b52c7984 */ /* 0x000e680000000c00 */
[----:B------:R-:W2:Y:S04]  /*1bf00*/  LDS.128 R48, [R181+0x1600] ;  /* 0x00160000b5307984 */ /* 0x000ea80000000c00 */
[----:B------:R-:W3:Y:S04]  /*1bf10*/  LDS.128 R52, [R181+0x1800] ;  /* 0x00180000b5347984 */ /* 0x000ee80000000c00 */
[----:B------:R-:W4:Y:S04]  /*1bf20*/  LDS.128 R56, [R181+0x1a00] ;  /* 0x001a0000b5387984 */ /* 0x000f280000000c00 */
[----:B------:R-:W4:Y:S04]  /*1bf30*/  LDS.128 R60, [R181+0x1c00] ;  /* 0x001c0000b53c7984 */ /* 0x000f280000000c00 */
[----:B------:R-:W4:Y:S01]  /*1bf40*/  LDS.128 R64, [R181+0x1e00] ;  /* 0x001e0000b5407984 */ /* 0x000f220000000c00 */
[----:B------:R-:W-:-:S02]  /*1bf50*/  LEA R69, P1, R192, c[0x0][0x178], 0x2 ;  /* 0x00005e00c0457a11 */ /* 0x000fc400078210ff */
[----:B------:R-:W-:Y:S02]  /*1bf60*/  IADD3 R190, R190, c[0x0][0xc], RZ ;  /* 0x00000300bebe7a10 */ /* 0x000fe40007ffe0ff */
[----:B------:R-:W-:Y:S02]  /*1bf70*/  LEA.HI.X R192, R192, c[0x0][0x17c], RZ, 0x2, P1 ;  /* 0x00005f00c0c07a11 */ /* 0x000fe400008f14ff */
[----:B------:R-:W-:Y:S02]  /*1bf80*/  LOP3.LUT P1, RZ, R190, 0x1ffffc00, RZ, 0xc0, !PT ;  /* 0x1ffffc00beff7812 */ /* 0x000fe4000782c0ff */
[----:B------:R-:W-:-:S04]  /*1bf90*/  IADD3 R68, P2, R228, R69, RZ ;  /* 0x00000045e4447210 */ /* 0x000fc80007f5e0ff */
[----:B------:R-:W-:-:S05]  /*1bfa0*/  IADD3.X R69, RZ, R192, RZ, P2, !PT ;  /* 0x000000c0ff457210 */ /* 0x000fca00017fe4ff */
[----:B0-----:R-:W-:Y:S04]  /*1bfb0*/  STG.E.128 [R68.64], R4 ;  /* 0x0000000444007986 */ /* 0x001fe8000c101d04 */
[----:B-1----:R-:W-:Y:S04]  /*1bfc0*/  STG.E.128 [R68.64+0x4000], R8 ;  /* 0x0040000844007986 */ /* 0x002fe8000c101d04 */
[----:B--2---:R-:W-:Y:S04]  /*1bfd0*/  STG.E.128 [R68.64+0x8000], R12 ;  /* 0x0080000c44007986 */ /* 0x004fe8000c101d04 */
[----:B---3--:R-:W-:Y:S04]  /*1bfe0*/  STG.E.128 [R68.64+0xc000], R16 ;  /* 0x00c0001044007986 */ /* 0x008fe8000c101d04 */
[----:B----4-:R-:W-:Y:S04]  /*1bff0*/  STG.E.128 [R68.64+0x10000], R20 ;  /* 0x0100001444007986 */ /* 0x010fe8000c101d04 */
[----:B------:R-:W-:Y:S04]  /*1c000*/  STG.E.128 [R68.64+0x14000], R24 ;  /* 0x0140001844007986 */ /* 0x000fe8000c101d04 */
        /* <DEDUP_REMOVED lines=10> */
[----:B------:R-:W-:Y:S06]  /*1c0b0*/  BAR.SYNC 0x0 ;  /* 0x0000000000007b1d */ /* 0x000fec0000000000 */
[----:B------:R-:W-:Y:S01]  /*1c0c0*/  @P1 CALL.REL.NOINC `(.L_x_1) ;  /* 0x0000001000001944 */ /* 0x000fe20003c00000 */
[----:B------:R-:W-:Y:S05]  /*1c0d0*/  BRA `(.L_x_2) ;  /* 0xfffe456000007947 */ /* 0x000fea000383ffff */
.L_x_1:
[----:B------:R-:W-:Y:S05]  /*1c0e0*/  EXIT ;  /* 0x000000000000794d */ /* 0x000fea0003800000 */
        .weak           $_Z12compute_gemmPK6__halfS1_PKfPfff$__cuda_sm3x_div_rn_noftz_f32_slowpath
        .type           $_Z12compute_gemmPK6__halfS1_PKfPfff$__cuda_sm3x_div_rn_noftz_f32_slowpath,@function
        .size           $_Z12compute_gemmPK6__halfS1_PKfPfff$__cuda_sm3x_div_rn_noftz_f32_slowpath,(.L_x_20 - $_Z12compute_gemmPK6__halfS1_PKfPfff$__cuda_sm3x_div_rn_noftz_f32_slowpath)
$_Z12compute_gemmPK6__halfS1_PKfPfff$__cuda_sm3x_div_rn_noftz_f32_slowpath:
[----:B------:R-:W-:Y:S01]  /*1c0f0*/  MOV R2, c[0x0][0x180] ;  /* 0x0000600000027a02 */ /* 0x000fe20000000f00 */
[----:B------:R-:W-:Y:S01]  /*1c100*/  IMAD.MOV.U32 R0, RZ, RZ, c[0x0][0x184] ;  /* 0x00006100ff007624 */ /* 0x000fe200078e00ff */
[----:B------:R-:W-:-:S02]  /*1c110*/  MOV R8, c[0x0][0x184] ;  /* 0x0000610000087a02 */ /* 0x000fc40000000f00 */
[----:B------:R-:W-:Y:S02]  /*1c120*/  SHF.R.U32.HI R7, RZ, 0x17, R2 ;  /* 0x00000017ff077819 */ /* 0x000fe40000011602 */
[----:B------:R-:W-:Y:S02]  /*1c130*/  SHF.R.U32.HI R3, RZ, 0x17, R0 ;  /* 0x00000017ff037819 */ /* 0x000fe40000011600 */
[----:B------:R-:W-:Y:S02]  /*1c140*/  LOP3.LUT R7, R7, 0xff, RZ, 0xc0, !PT ;  /* 0x000000ff07077812 */ /* 0x000fe400078ec0ff */
[----:B------:R-:W-:Y:S02]  /*1c150*/  LOP3.LUT R3, R3, 0xff, RZ, 0xc0, !PT ;  /* 0x000000ff03037812 */ /* 0x000fe400078ec0ff */
[----:B------:R-:W-:Y:S02]  /*1c160*/  IADD3 R13, R7, -0x1, RZ ;  /* 0xffffffff070d7810 */ /* 0x000fe40007ffe0ff */
[----:B------:R-:W-:-:S02]  /*1c170*/  IADD3 R11, R3, -0x1, RZ ;  /* 0xffffffff030b7810 */ /* 0x000fc40007ffe0ff */
[----:B------:R-:W-:Y:S02]  /*1c180*/  ISETP.GT.U32.AND P0, PT, R13, 0xfd, PT ;  /* 0x000000fd0d00780c */ /* 0x000fe40003f04070 */
[----:B------:R-:W-:Y:S02]  /*1c190*/  MOV R9, c[0x0][0x180] ;  /* 0x0000600000097a02 */ /* 0x000fe40000000f00 */
[----:B------:R-:W-:-:S13]  /*1c1a0*/  ISETP.GT.U32.OR P0, PT, R11, 0xfd, P0 ;  /* 0x000000fd0b00780c */ /* 0x000fda0000704470 */
[----:B------:R-:W-:Y:S01]  /*1c1b0*/  @!P0 IMAD.MOV.U32 R10, RZ, RZ, RZ ;  /* 0x000000ffff0a8224 */ /* 0x000fe200078e00ff */
[----:B------:R-:W-:Y:S05]  /*1c1c0*/  @!P0 BRA `(.L_x_3) ;  /* 0x0000017000008947 */ /* 0x000fea0003800000 */
[----:B------:R-:W-:Y:S02]  /*1c1d0*/  FSETP.GTU.FTZ.AND P0, PT, |R0|, +INF , PT ;  /* 0x7f8000000000780b */ /* 0x000fe40003f1c200 */
[----:B------:R-:W-:-:S04]  /*1c1e0*/  FSETP.GTU.FTZ.AND P1, PT, |R2|, +INF , PT ;  /* 0x7f8000000200780b */ /* 0x000fc80003f3c200 */
[----:B------:R-:W-:-:S13]  /*1c1f0*/  PLOP3.LUT P0, PT, P0, P1, PT, 0xa8, 0x0 ;  /* 0x000000000000781c */ /* 0x000fda0000703570 */
[----:B------:R-:W-:Y:S05]  /*1c200*/  @P0 BRA `(.L_x_4) ;  /* 0x0000051000000947 */ /* 0x000fea0003800000 */
[----:B------:R-:W-:-:S13]  /*1c210*/  LOP3.LUT P0, RZ, R9, 0x7fffffff, R8, 0xc8, !PT ;  /* 0x7fffffff09ff7812 */ /* 0x000fda000780c808 */
[----:B------:R-:W-:Y:S05]  /*1c220*/  @!P0 BRA `(.L_x_5) ;  /* 0x000004d000008947 */ /* 0x000fea0003800000 */
[----:B------:R-:W-:Y:S02]  /*1c230*/  FSETP.NEU.FTZ.AND P2, PT, |R0|, +INF , PT ;  /* 0x7f8000000000780b */ /* 0x000fe40003f5d200 */
[----:B------:R-:W-:Y:S02]  /*1c240*/  FSETP.NEU.FTZ.AND P1, PT, |R2|, +INF , PT ;  /* 0x7f8000000200780b */ /* 0x000fe40003f3d200 */
[----:B------:R-:W-:-:S11]  /*1c250*/  FSETP.NEU.FTZ.AND P0, PT, |R0|, +INF , PT ;  /* 0x7f8000000000780b */ /* 0x000fd60003f1d200 */
[----:B------:R-:W-:Y:S05]  /*1c260*/  @!P1 BRA !P2, `(.L_x_5) ;  /* 0x0000049000009947 */ /* 0x000fea0005000000 */
[----:B------:R-:W-:-:S04]  /*1c270*/  LOP3.LUT P2, RZ, R8, 0x7fffffff, RZ, 0xc0, !PT ;  /* 0x7fffffff08ff7812 */ /* 0x000fc8000784c0ff */
[----:B------:R-:W-:-:S13]  /*1c280*/  PLOP3.LUT P1, PT, P1, P2, PT, 0x2a, 0x0 ;  /* 0x000000000000781c */ /* 0x000fda0000f24572 */
[----:B------:R-:W-:Y:S05]  /*1c290*/  @P1 BRA `(.L_x_6) ;  /* 0x0000044000001947 */ /* 0x000fea0003800000 */
[----:B------:R-:W-:-:S04]  /*1c2a0*/  LOP3.LUT P1, RZ, R9, 0x7fffffff, RZ, 0xc0, !PT ;  /* 0x7fffffff09ff7812 */ /* 0x000fc8000782c0ff */
[----:B------:R-:W-:-:S13]  /*1c2b0*/  PLOP3.LUT P0, PT, P0, P1, PT, 0x2a, 0x0 ;  /* 0x000000000000781c */ /* 0x000fda0000702572 */
[----:B------:R-:W-:Y:S05]  /*1c2c0*/  @P0 BRA `(.L_x_7) ;  /* 0x000003e000000947 */ /* 0x000fea0003800000 */
[----:B------:R-:W-:Y:S02]  /*1c2d0*/  ISETP.GE.AND P0, PT, R11, RZ, PT ;  /* 0x000000ff0b00720c */ /* 0x000fe40003f06270 */
[----:B------:R-:W-:-:S11]  /*1c2e0*/  ISETP.GE.AND P1, PT, R13, RZ, PT ;  /* 0x000000ff0d00720c */ /* 0x000fd60003f26270 */
[----:B------:R-:W-:Y:S01]  /*1c2f0*/  @P0 MOV R10, RZ ;  /* 0x000000ff000a0202 */ /* 0x000fe20000000f00 */
[----:B------:R-:W-:Y:S01]  /*1c300*/  @!P0 FFMA R8, R0, 1.84467440737095516160e+19, RZ ;  /* 0x5f80000000088823 */ /* 0x000fe200000000ff */
[----:B------:R-:W-:Y:S01]  /*1c310*/  @!P0 MOV R10, 0xffffffc0 ;  /* 0xffffffc0000a8802 */ /* 0x000fe20000000f00 */
[----:B------:R-:W-:-:S03]  /*1c320*/  @!P1 FFMA R9, R2, 1.84467440737095516160e+19, RZ ;  /* 0x5f80000002099823 */ /* 0x000fc600000000ff */
[----:B------:R-:W-:-:S02]  /*1c330*/  @!P1 IADD3 R10, R10, 0x40, RZ ;  /* 0x000000400a0a9810 */ /* 0x000fc40007ffe0ff */
.L_x_3:
[----:B------:R-:W-:Y:S02]  /*1c340*/  LEA R0, R7, 0xc0800000, 0x17 ;  /* 0xc080000007007811 */ /* 0x000fe400078eb8ff */
[----:B------:R-:W-:-:S03]  /*1c350*/  IADD3 R3, R3, -0x7f, RZ ;  /* 0xffffff8103037810 */ /* 0x000fc60007ffe0ff */
[----:B------:R-:W-:Y:S02]  /*1c360*/  IMAD.IADD R9, R9, 0x1, -R0 ;  /* 0x0000000109097824 */ /* 0x000fe400078e0a00 */
[C---:B------:R-:W-:Y:S01]  /*1c370*/  IMAD R0, R3.reuse, -0x800000, R8 ;  /* 0xff80000003007824 */ /* 0x040fe200078e0208 */
[----:B------:R-:W-:Y:S01]  /*1c380*/  IADD3 R3, R3, 0x7f, -R7 ;  /* 0x0000007f03037810 */ /* 0x000fe20007ffe807 */
[----:B------:R-:W0:Y:S01]  /*1c390*/  MUFU.RCP R2, R9 ;  /* 0x0000000900027308 */ /* 0x000e220000001000 */
[----:B------:R-:W-:Y:S02]  /*1c3a0*/  FADD.FTZ R11, -R9, -RZ ;  /* 0x800000ff090b7221 */ /* 0x000fe40000010100 */
[----:B------:R-:W-:Y:S02]  /*1c3b0*/  IADD3 R3, R3, R10, RZ ;  /* 0x0000000a03037210 */ /* 0x000fe40007ffe0ff */
[----:B0-----:R-:W-:-:S04]  /*1c3c0*/  FFMA R13, R2, R11, 1 ;  /* 0x3f800000020d7423 */ /* 0x001fc8000000000b */
[----:B------:R-:W-:-:S04]  /*1c3d0*/  FFMA R15, R2, R13, R2 ;  /* 0x0000000d020f7223 */ /* 0x000fc80000000002 */
[----:B------:R-:W-:-:S04]  /*1c3e0*/  FFMA R2, R0, R15, RZ ;  /* 0x0000000f00027223 */ /* 0x000fc800000000ff */
[----:B------:R-:W-:-:S04]  /*1c3f0*/  FFMA R13, R11, R2, R0 ;  /* 0x000000020b0d7223 */ /* 0x000fc80000000000 */
[----:B------:R-:W-:-:S04]  /*1c400*/  FFMA R8, R15, R13, R2 ;  /* 0x0000000d0f087223 */ /* 0x000fc80000000002 */
[----:B------:R-:W-:-:S04]  /*1c410*/  FFMA R11, R11, R8, R0 ;  /* 0x000000080b0b7223 */ /* 0x000fc80000000000 */
[----:B------:R-:W-:-:S05]  /*1c420*/  FFMA R2, R15, R11, R8 ;  /* 0x0000000b0f027223 */ /* 0x000fca0000000008 */
[----:B------:R-:W-:-:S04]  /*1c430*/  SHF.R.U32.HI R0, RZ, 0x17, R2 ;  /* 0x00000017ff007819 */ /* 0x000fc80000011602 */
[----:B------:R-:W-:-:S04]  /*1c440*/  LOP3.LUT R0, R0, 0xff, RZ, 0xc0, !PT ;  /* 0x000000ff00007812 */ /* 0x000fc800078ec0ff */
[----:B------:R-:W-:-:S04]  /*1c450*/  IADD3 R9, R0, R3, RZ ;  /* 0x0000000300097210 */ /* 0x000fc80007ffe0ff */
[----:B------:R-:W-:-:S04]  /*1c460*/  IADD3 R0, R9, -0x1, RZ ;  /* 0xffffffff09007810 */ /* 0x000fc80007ffe0ff */
[----:B------:R-:W-:-:S13]  /*1c470*/  ISETP.GE.U32.AND P0, PT, R0, 0xfe, PT ;  /* 0x000000fe0000780c */ /* 0x000fda0003f06070 */
[----:B------:R-:W-:Y:S05]  /*1c480*/  @!P0 BRA `(.L_x_8) ;  /* 0x0000020000008947 */ /* 0x000fea0003800000 */
[----:B------:R-:W-:-:S13]  /*1c490*/  ISETP.GT.AND P0, PT, R9, 0xfe, PT ;  /* 0x000000fe0900780c */ /* 0x000fda0003f04270 */
[----:B------:R-:W-:Y:S05]  /*1c4a0*/  @P0 BRA `(.L_x_9) ;  /* 0x000001b000000947 */ /* 0x000fea0003800000 */
[----:B------:R-:W-:-:S13]  /*1c4b0*/  ISETP.GE.AND P0, PT, R9, 0x1, PT ;  /* 0x000000010900780c */ /* 0x000fda0003f06270 */
[----:B------:R-:W-:Y:S05]  /*1c4c0*/  @P0 BRA `(.L_x_10) ;  /* 0x0000026000000947 */ /* 0x000fea0003800000 */
[----:B------:R-:W-:Y:S02]  /*1c4d0*/  ISETP.GE.AND P0, PT, R9, -0x18, PT ;  /* 0xffffffe80900780c */ /* 0x000fe40003f06270 */
[----:B------:R-:W-:-:S11]  /*1c4e0*/  LOP3.LUT R2, R2, 0x80000000, RZ, 0xc0, !PT ;  /* 0x8000000002027812 */ /* 0x000fd600078ec0ff */
[----:B------:R-:W-:Y:S05]  /*1c4f0*/  @!P0 BRA `(.L_x_10) ;  /* 0x0000023000008947 */ /* 0x000fea0003800000 */
[CCC-:B------:R-:W-:Y:S01]  /*1c500*/  FFMA.RZ R0, R15.reuse, R11.reuse, R8.reuse ;  /* 0x0000000b0f007223 */ /* 0x1c0fe2000000c008 */
[-CC-:B------:R-:W-:Y:S01]  /*1c510*/  FFMA.RM R3, R15, R11.reuse, R8.reuse ;  /* 0x0000000b0f037223 */ /* 0x180fe20000004008 */
[C---:B------:R-:W-:Y:S02]  /*1c520*/  ISETP.NE.AND P2, PT, R9.reuse, RZ, PT ;  /* 0x000000ff0900720c */ /* 0x040fe40003f45270 */
[----:B------:R-:W-:Y:S02]  /*1c530*/  ISETP.NE.AND P1, PT, R9, RZ, PT ;  /* 0x000000ff0900720c */ /* 0x000fe40003f25270 */
[----:B------:R-:W-:Y:S01]  /*1c540*/  LOP3.LUT R7, R0, 0x7fffff, RZ, 0xc0, !PT ;  /* 0x007fffff00077812 */ /* 0x000fe200078ec0ff */
[----:B------:R-:W-:Y:S01]  /*1c550*/  FFMA.RP R0, R15, R11, R8 ;  /* 0x0000000b0f007223 */ /* 0x000fe20000008008 */
[----:B------:R-:W-:Y:S01]  /*1c560*/  IADD3 R8, R9, 0x20, RZ ;  /* 0x0000002009087810 */ /* 0x000fe20007ffe0ff */
[----:B------:R-:W-:Y:S01]  /*1c570*/  IMAD.MOV R9, RZ, RZ, -R9 ;  /* 0x000000ffff097224 */ /* 0x000fe200078e0a09 */
[----:B------:R-:W-:-:S02]  /*1c580*/  LOP3.LUT R7, R7, 0x800000, RZ, 0xfc, !PT ;  /* 0x0080000007077812 */ /* 0x000fc400078efcff */
[----:B------:R-:W-:Y:S02]  /*1c590*/  FSETP.NEU.FTZ.AND P0, PT, R0, R3, PT ;  /* 0x000000030000720b */ /* 0x000fe40003f1d000 */
[----:B------:R-:W-:Y:S02]  /*1c5a0*/  SHF.L.U32 R8, R7, R8, RZ ;  /* 0x0000000807087219 */ /* 0x000fe400000006ff */
[----:B------:R-:W-:Y:S02]  /*1c5b0*/  SEL R0, R9, RZ, P2 ;  /* 0x000000ff09007207 */ /* 0x000fe40001000000 */
[----:B------:R-:W-:Y:S02]  /*1c5c0*/  ISETP.NE.AND P1, PT, R8, RZ, P1 ;  /* 0x000000ff0800720c */ /* 0x000fe40000f25270 */
[----:B------:R-:W-:Y:S02]  /*1c5d0*/  SHF.R.U32.HI R0, RZ, R0, R7 ;  /* 0x00000000ff007219 */ /* 0x000fe40000011607 */
[----:B------:R-:W-:-:S02]  /*1c5e0*/  PLOP3.LUT P0, PT, P0, P1, PT, 0xa8, 0x0 ;  /* 0x000000000000781c */ /* 0x000fc40000703570 */
[----:B------:R-:W-:Y:S02]  /*1c5f0*/  SHF.R.U32.HI R8, RZ, 0x1, R0 ;  /* 0x00000001ff087819 */ /* 0x000fe40000011600 */
[----:B------:R-:W-:-:S04]  /*1c600*/  SEL R3, RZ, 0x1, !P0 ;  /* 0x00000001ff037807 */ /* 0x000fc80004000000 */
[----:B------:R-:W-:-:S04]  /*1c610*/  LOP3.LUT R3, R3, 0x1, R8, 0xf8, !PT ;  /* 0x0000000103037812 */ /* 0x000fc800078ef808 */
[----:B------:R-:W-:-:S04]  /*1c620*/  LOP3.LUT R3, R3, R0, RZ, 0xc0, !PT ;  /* 0x0000000003037212 */ /* 0x000fc800078ec0ff */
[----:B------:R-:W-:-:S04]  /*1c630*/  IADD3 R3, R8, R3, RZ ;  /* 0x0000000308037210 */ /* 0x000fc80007ffe0ff */
[----:B------:R-:W-:Y:S01]  /*1c640*/  LOP3.LUT R2, R3, R2, RZ, 0xfc, !PT ;  /* 0x0000000203027212 */ /* 0x000fe200078efcff */
[----:B------:R-:W-:Y:S05]  /*1c650*/  BRA `(.L_x_10) ;  /* 0x000000d000007947 */ /* 0x000fea0003800000 */
.L_x_9:
[----:B------:R-:W-:-:S04]  /*1c660*/  LOP3.LUT R2, R2, 0x80000000, RZ, 0xc0, !PT ;  /* 0x8000000002027812 */ /* 0x000fc800078ec0ff */
[----:B------:R-:W-:Y:S01]  /*1c670*/  LOP3.LUT R2, R2, 0x7f800000, RZ, 0xfc, !PT ;  /* 0x7f80000002027812 */ /* 0x000fe200078efcff */
[----:B------:R-:W-:Y:S05]  /*1c680*/  BRA `(.L_x_10) ;  /* 0x000000a000007947 */ /* 0x000fea0003800000 */
.L_x_8:
[----:B------:R-:W-:Y:S01]  /*1c690*/  LEA R2, R3, R2, 0x17 ;  /* 0x0000000203027211 */ /* 0x000fe200078eb8ff */
[----:B------:R-:W-:Y:S05]  /*1c6a0*/  BRA `(.L_x_10) ;  /* 0x0000008000007947 */ /* 0x000fea0003800000 */
.L_x_7:
[----:B------:R-:W-:-:S04]  /*1c6b0*/  LOP3.LUT R2, R9, 0x80000000, R8, 0x48, !PT ;  /* 0x8000000009027812 */ /* 0x000fc800078e4808 */
[----:B------:R-:W-:Y:S01]  /*1c6c0*/  LOP3.LUT R2, R2, 0x7f800000, RZ, 0xfc, !PT ;  /* 0x7f80000002027812 */ /* 0x000fe200078efcff */
[----:B------:R-:W-:Y:S05]  /*1c6d0*/  BRA `(.L_x_10) ;  /* 0x0000005000007947 */ /* 0x000fea0003800000 */
.L_x_6:
[----:B------:R-:W-:Y:S01]  /*1c6e0*/  LOP3.LUT R2, R9, 0x80000000, R8, 0x48, !PT ;  /* 0x8000000009027812 */ /* 0x000fe200078e4808 */
[----:B------:R-:W-:Y:S05]  /*1c6f0*/  BRA `(.L_x_10) ;  /* 0x0000003000007947 */ /* 0x000fea0003800000 */
.L_x_5:
[----:B------:R-:W0:Y:S01]  /*1c700*/  MUFU.RSQ R2, -QNAN ;  /* 0xffc0000000027908 */ /* 0x000e220000001400 */
[----:B------:R-:W-:Y:S05]  /*1c710*/  BRA `(.L_x_10) ;  /* 0x0000001000007947 */ /* 0x000fea0003800000 */
.L_x_4:
[----:B------:R-:W-:-:S04]  /*1c720*/  FADD.FTZ R2, R0, c[0x0][0x180] ;  /* 0x0000600000027621 */ /* 0x000fc80000010000 */
.L_x_10:
[----:B0-----:R-:W-:Y:S01]  /*1c730*/  IMAD.MOV.U32 R0, RZ, RZ, R2 ;  /* 0x000000ffff007224 */ /* 0x001fe200078e0002 */
[----:B------:R-:W-:Y:S02]  /*1c740*/  MOV R2, R14 ;  /* 0x0000000e00027202 */ /* 0x000fe40000000f00 */
[----:B------:R-:W-:-:S04]  /*1c750*/  MOV R3, 0x0 ;  /* 0x0000000000037802 */ /* 0x000fc80000000f00 */
[----:B------:R-:W-:Y:S05]  /*1c760*/  RET.REL.NODEC R2 `(_Z12compute_gemmPK6__halfS1_PKfPfff) ;  /* 0xfffe389002007950 */ /* 0x000fea0003c3ffff */
.L_x_11:
[----:B------:R-:W-:-:S00]  /*1c770*/  BRA `(.L_x_11) ;  /* 0xfffffff000007947 */ /* 0x000fc0000383ffff */
[----:B------:R-:W-:-:S00]  /*1c780*/  NOP ;  /* 0x0000000000007918 */ /* 0x000fc00000000000 */
[----:B------:R-:W-:-:S00]  /*1c790*/  NOP ;  /* 0x0000000000007918 */ /* 0x000fc00000000000 */
[----:B------:R-:W-:-:S00]  /*1c7a0*/  NOP ;  /* 0x0000000000007918 */ /* 0x000fc00000000000 */
[----:B------:R-:W-:-:S00]  /*1c7b0*/  NOP ;  /* 0x0000000000007918 */ /* 0x000fc00000000000 */
[----:B------:R-:W-:-:S00]  /*1c7c0*/  NOP ;  /* 0x0000000000007918 */ /* 0x000fc00000000000 */
[----:B------:R-:W-:-:S00]  /*1c7d0*/  NOP ;  /* 0x0000000000007918 */ /* 0x000fc00000000000 */
[----:B------:R-:W-:-:S00]  /*1c7e0*/  NOP ;  /* 0x0000000000007918 */ /* 0x000fc00000000000 */
[----:B------:R-:W-:-:S00]  /*1c7f0*/  NOP ;  /* 0x0000000000007918 */ /* 0x000fc00000000000 */
.L_x_20:


//--------------------- .text._Z20init_device_matricesPKfS0_S0_P6__halfS2_PfS3_ --------------------------
	.section	.text._Z20init_device_matricesPKfS0_S0_P6__halfS2_PfS3_,"ax",@progbits
	.sectioninfo	@"SHI_REGISTERS=14"
	.align	128
        .global         _Z20init_device_matricesPKfS0_S0_P6__halfS2_PfS3_
        .type           _Z20init_device_matricesPKfS0_S0_P6__halfS2_PfS3_,@function
        .size           _Z20init_device_matricesPKfS0_S0_P6__halfS2_PfS3_,(.L_x_22 - _Z20init_device_matricesPKfS0_S0_P6__halfS2_PfS3_)
        .other          _Z20init_device_matricesPKfS0_S0_P6__halfS2_PfS3_,@"STO_CUDA_ENTRY STV_DEFAULT"
_Z20init_device_matricesPKfS0_S0_P6__halfS2_PfS3_:
.text._Z20init_device_matricesPKfS0_S0_P6__halfS2_PfS3_:
[----:B------:R-:W-:-:S02]  /*0000*/  MOV R1, c[0x0][0x28] ;  /* 0x00000a0000017a02 */ /* 0x000fc40000000f00 */
[----:B------:R-:W0:Y:S01]  /*0010*/  S2R R0, SR_CTAID.X ;  /* 0x0000000000007919 */ /* 0x000e220000002500 */
[----:B------:R-:W-:Y:S01]  /*0020*/  ULDC.64 UR4, c[0x0][0x118] ;  /* 0x0000460000047ab9 */ /* 0x000fe20000000a00 */
[----:B------:R-:W-:Y:S02]  /*0030*/  BSSY B0, `(.L_x_12) ;  /* 0x000001c000007945 */ /* 0x000fe40003800000 */
[----:B------:R-:W0:Y:S02]  /*0040*/  S2R R3, SR_TID.X ;  /* 0x0000000000037919 */ /* 0x000e240000002100 */
[----:B0-----:R-:W-:-:S05]  /*0050*/  IMAD R0, R0, c[0x0][0x0], R3 ;  /* 0x0000000000007a24 */ /* 0x001fca00078e0203 */
[----:B------:R-:W-:-:S13]  /*0060*/  ISETP.GT.AND P0, PT, R0, 0xffffff, PT ;  /* 0x00ffffff0000780c */ /* 0x000fda0003f04270 */
[----:B------:R-:W-:Y:S05]  /*0070*/  @P0 BRA `(.L_x_13) ;  /* 0x0000017000000947 */ /* 0x000fea0003800000 */
[----:B------:R-:W-:Y:S01]  /*0080*/  BSSY B1, `(.L_x_14) ;  /* 0x000000d000017945 */ /* 0x000fe20003800000 */
[----:B------:R-:W-:-:S02]  /*0090*/  MOV R6, R0 ;  /* 0x0000000000067202 */ /* 0x000fc40000000f00 */
.L_x_15:
[----:B------:R-:W-:-:S05]  /*00a0*/  MOV R7, 0x4 ;  /* 0x0000000400077802 */ /* 0x000fca0000000f00 */
[----:B0-----:R-:W-:-:S06]  /*00b0*/  IMAD.WIDE R2, R6, R7, c[0x0][0x160] ;  /* 0x0000580006027625 */ /* 0x001fcc00078e0207 */
[----:B------:R-:W2:Y:S01]  /*00c0*/  LDG.E R2, [R2.64] ;  /* 0x0000000402027981 */ /* 0x000ea2000c1e1900 */
[----:B------:R-:W-:Y:S01]  /*00d0*/  IMAD.MOV.U32 R9, RZ, RZ, 0x2 ;  /* 0x00000002ff097424 */ /* 0x000fe200078e00ff */
[----:B------:R-:W-:-:S03]  /*00e0*/  MOV R11, c[0x0][0xc] ;  /* 0x00000300000b7a02 */ /* 0x000fc60000000f00 */
[----:B------:R-:W-:-:S04]  /*00f0*/  IMAD.WIDE R4, R6, R9, c[0x0][0x178] ;  /* 0x00005e0006047625 */ /* 0x000fc800078e0209 */
[----:B------:R-:W-:-:S05]  /*0100*/  IMAD R6, R11, c[0x0][0x0], R6 ;  /* 0x000000000b067a24 */ /* 0x000fca00078e0206 */
[----:B------:R-:W-:Y:S02]  /*0110*/  ISETP.GE.AND P1, PT, R6, 0x1000000, PT ;  /* 0x010000000600780c */ /* 0x000fe40003f26270 */
[----:B--2---:R-:W-:-:S05]  /*0120*/  F2FP.F16.F32.PACK_AB R3, RZ, R2 ;  /* 0x00000002ff03723e */ /* 0x004fca00000000ff */
[----:B------:R0:W-:Y:S06]  /*0130*/  STG.E.U16 [R4.64], R3 ;  /* 0x0000000304007986 */ /* 0x0001ec000c101504 */
[----:B------:R-:W-:Y:S05]  /*0140*/  @!P1 BRA `(.L_x_15) ;  /* 0xffffff5000009947 */ /* 0x000fea000383ffff */
[----:B------:R-:W-:Y:S05]  /*0150*/  BSYNC B1 ;  /* 0x0000000000017941 */ /* 0x000fea0003800000 */
.L_x_14:
[----:B------:R-:W-:-:S05]  /*0160*/  MOV R6, R0 ;  /* 0x0000000000067202 */ /* 0x000fca0000000f00 */
.L_x_16:
[----:B0-----:R-:W-:-:S06]  /*0170*/  IMAD.WIDE R2, R6, R7, c[0x0][0x168] ;  /* 0x00005a0006027625 */ /* 0x001fcc00078e0207 */
[----:B------:R-:W2:Y:S01]  /*0180*/  LDG.E R2, [R2.64] ;  /* 0x0000000402027981 */ /* 0x000ea2000c1e1900 */
[----:B------:R-:W-:-:S04]  /*0190*/  IMAD.WIDE R4, R6, R9, c[0x0][0x180] ;  /* 0x0000600006047625 */ /* 0x000fc800078e0209 */
[----:B------:R-:W-:-:S05]  /*01a0*/  IMAD R6, R11, c[0x0][0x0], R6 ;  /* 0x000000000b067a24 */ /* 0x000fca00078e0206 */
[----:B------:R-:W-:Y:S02]  /*01b0*/  ISETP.GE.AND P1, PT, R6, 0x1000000, PT ;  /* 0x010000000600780c */ /* 0x000fe40003f26270 */
[----:B--2---:R-:W-:-:S05]  /*01c0*/  F2FP.F16.F32.PACK_AB R3, RZ, R2 ;  /* 0x00000002ff03723e */ /* 0x004fca00000000ff */
[----:B------:R0:W-:Y:S06]  /*01d0*/  STG.E.U16 [R4.64], R3 ;  /* 0x0000000304007986 */ /* 0x0001ec000c101504 */
[----:B------:R-:W-:Y:S05]  /*01e0*/  @!P1 BRA `(.L_x_16) ;  /* 0xffffff8000009947 */ /* 0x000fea000383ffff */
.L_x_13:
[----:B------:R-:W-:Y:S05]  /*01f0*/  BSYNC B0 ;  /* 0x0000000000007941 */ /* 0x000fea0003800000 */
.L_x_12:
[----:B------:R-:W-:Y:S05]  /*0200*/  @P0 EXIT ;  /* 0x000000000000094d */ /* 0x000fea0003800000 */
[----:B------:R-:W-:Y:S01]  /*0210*/  BSSY B0, `(.L_x_17) ;  /* 0x000000b000007945 */ /* 0x000fe20003800000 */
[----:B------:R-:W-:-:S02]  /*0220*/  IMAD.MOV.U32 R6, RZ, RZ, R0 ;  /* 0x000000ffff067224 */ /* 0x000fc400078e0000 */
.L_x_18:
[----:B------:R-:W-:-:S05]  /*0230*/  MOV R7, 0x4 ;  /* 0x0000000400077802 */ /* 0x000fca0000000f00 */
[----:B0-----:R-:W-:-:S06]  /*0240*/  IMAD.WIDE R2, R6, R7, c[0x0][0x170] ;  /* 0x00005c0006027625 */ /* 0x001fcc00078e0207 */
[----:B------:R-:W2:Y:S01]  /*0250*/  LDG.E R3, [R2.64] ;  /* 0x0000000402037981 */ /* 0x000ea2000c1e1900 */
[----:B------:R-:W-:Y:S01]  /*0260*/  IMAD.WIDE R4, R6, R7, c[0x0][0x188] ;  /* 0x0000620006047625 */ /* 0x000fe200078e0207 */
[----:B------:R-:W-:-:S05]  /*0270*/  MOV R9, c[0x0][0xc] ;  /* 0x0000030000097a02 */ /* 0x000fca0000000f00 */
[----:B------:R-:W-:-:S05]  /*0280*/  IMAD R6, R9, c[0x0][0x0], R6 ;  /* 0x0000000009067a24 */ /* 0x000fca00078e0206 */
[----:B------:R-:W-:Y:S01]  /*0290*/  ISETP.GE.AND P0, PT, R6, 0x1000000, PT ;  /* 0x010000000600780c */ /* 0x000fe20003f06270 */
[----:B--2---:R0:W-:-:S12]  /*02a0*/  STG.E [R4.64], R3 ;  /* 0x0000000304007986 */ /* 0x0041d8000c101904 */
[----:B------:R-:W-:Y:S05]  /*02b0*/  @!P0 BRA `(.L_x_18) ;  /* 0xffffff7000008947 */ /* 0x000fea000383ffff */
[----:B------:R-:W-:Y:S05]  /*02c0*/  BSYNC B0 ;  /* 0x0000000000007941 */ /* 0x000fea0003800000 */
.L_x_17:
[----:B0-----:R-:W-:-:S04]  /*02d0*/  IMAD.WIDE R2, R0, R7, c[0x0][0x190] ;  /* 0x0000640000027625 */ /* 0x001fc800078e0207 */
[----:B------:R-:W-:Y:S01]  /*02e0*/  IMAD R0, R9, c[0x0][0x0], R0 ;  /* 0x0000000009007a24 */ /* 0x000fe200078e0200 */
[----:B------:R0:W-:Y:S04]  /*02f0*/  STG.E [R2.64], RZ ;  /* 0x000000ff02007986 */ /* 0x0001e8000c101904 */
[----:B------:R-:W-:-:S13]  /*0300*/  ISETP.GE.AND P0, PT, R0, 0x1000000, PT ;  /* 0x010000000000780c */ /* 0x000fda0003f06270 */
[----:B0-----:R-:W-:Y:S05]  /*0310*/  @!P0 BRA `(.L_x_17) ;  /* 0xffffffb000008947 */ /* 0x001fea000383ffff */
[----:B------:R-:W-:Y:S05]  /*0320*/  EXIT ;  /* 0x000000000000794d */ /* 0x000fea0003800000 */
.L_x_19:
        /* <DEDUP_REMOVED lines=13> */
.L_x_22:


//--------------------- .nv.shared._Z12compute_gemmPK6__halfS1_PKfPfff --------------------------
	.section	.nv.shared._Z12compute_gemmPK6__halfS1_PKfPfff,"aw",@nobits
	.align	16


//--------------------- .nv.shared._Z20init_device_matricesPKfS0_S0_P6__halfS2_PfS3_ --------------------------
	.section	.nv.shared._Z20init_device_matricesPKfS0_S0_P6__halfS2_PfS3_,"aw",@nobits
	.align	16
